
	.version 2.3
	.target sm_20
	.address_size 64
	// compiled with /usr/local/cuda/open64/lib//be
	// nvopencc 4.0 built on 2011-05-12

	.visible .func _Z10set_resultRK14TextureAddressP10MatchCoordiiii (.param .u64 __cudaparmf1__Z10set_resultRK14TextureAddressP10MatchCoordiiii, .param .u64 __cudaparmf2__Z10set_resultRK14TextureAddressP10MatchCoordiiii, .param .s32 __cudaparmf3__Z10set_resultRK14TextureAddressP10MatchCoordiiii, .param .s32 __cudaparmf4__Z10set_resultRK14TextureAddressP10MatchCoordiiii, .param .s32 __cudaparmf5__Z10set_resultRK14TextureAddressP10MatchCoordiiii, .param .s32 __cudaparmf6__Z10set_resultRK14TextureAddressP10MatchCoordiiii)

	.visible .func (.param .s32 __cudaretf__Z6getRefi) _Z6getRefi (.param .s32 __cudaparmf1__Z6getRefi)

	.visible .func (.param .s32 __cudaretf__Z2rcc) _Z2rcc (.param .s32 __cudaparmf1__Z2rcc)

	//-----------------------------------------------------------
	// Compiling /tmp/tmpxft_000012b7_00000000-13_mummergpu.compute_20.cpp3.i (/tmp/ccBI#.RUUD3U)
	//-----------------------------------------------------------

	//-----------------------------------------------------------
	// Options:
	//-----------------------------------------------------------
	//  Target:ptx, ISA:sm_20, Endian:little, Pointer Size:64
	//  -O3	(Optimization level)
	//  -g0	(Debug level)
	//  -m2	(Report advisories)
	//-----------------------------------------------------------

	.file	1	"<command-line>"
	.file	2	"/tmp/tmpxft_000012b7_00000000-12_mummergpu.compute_20.cudafe2.gpu"
	.file	3	"common.cu"
	.file	4	"mummergpu.h"
	.file	5	"/usr/lib/gcc/x86_64-linux-gnu/4.4.7/include/stddef.h"
	.file	6	"/usr/local/cuda/include/crt/device_runtime.h"
	.file	7	"/usr/local/cuda/include/host_defines.h"
	.file	8	"/usr/local/cuda/include/builtin_types.h"
	.file	9	"/usr/local/cuda/include/device_types.h"
	.file	10	"/usr/local/cuda/include/driver_types.h"
	.file	11	"/usr/local/cuda/include/surface_types.h"
	.file	12	"/usr/local/cuda/include/texture_types.h"
	.file	13	"/usr/local/cuda/include/vector_types.h"
	.file	14	"/usr/local/cuda/include/device_launch_parameters.h"
	.file	15	"/usr/local/cuda/include/crt/storage_class.h"
	.file	16	"/usr/include/x86_64-linux-gnu/bits/types.h"
	.file	17	"/usr/include/x86_64-linux-gnu/bits/types/clock_t.h"
	.file	18	"mummergpu_kernel.cu"
	.file	19	"/usr/local/cuda/include/common_functions.h"
	.file	20	"/usr/local/cuda/include/math_functions.h"
	.file	21	"/usr/local/cuda/include/math_constants.h"
	.file	22	"/usr/local/cuda/include/device_functions.h"
	.file	23	"/usr/local/cuda/include/sm_11_atomic_functions.h"
	.file	24	"/usr/local/cuda/include/sm_12_atomic_functions.h"
	.file	25	"/usr/local/cuda/include/sm_13_double_functions.h"
	.file	26	"/usr/local/cuda/include/sm_20_atomic_functions.h"
	.file	27	"/usr/local/cuda/include/sm_20_intrinsics.h"
	.file	28	"/usr/local/cuda/include/surface_functions.h"
	.file	29	"/usr/local/cuda/include/texture_fetch_functions.h"
	.file	30	"/usr/local/cuda/include/math_functions_dbl_ptx3.h"


	.visible .func _Z10set_resultRK14TextureAddressP10MatchCoordiiii (.param .u64 __cudaparmf1__Z10set_resultRK14TextureAddressP10MatchCoordiiii, .param .u64 __cudaparmf2__Z10set_resultRK14TextureAddressP10MatchCoordiiii, .param .s32 __cudaparmf3__Z10set_resultRK14TextureAddressP10MatchCoordiiii, .param .s32 __cudaparmf4__Z10set_resultRK14TextureAddressP10MatchCoordiiii, .param .s32 __cudaparmf5__Z10set_resultRK14TextureAddressP10MatchCoordiiii, .param .s32 __cudaparmf6__Z10set_resultRK14TextureAddressP10MatchCoordiiii)
	{
	.reg .u32 %r<18>;
	.reg .u64 %rd<6>;
	.reg .pred %p<3>;
	.loc	18	26	0
$LDWbegin__Z10set_resultRK14TextureAddressP10MatchCoordiiii:
	ld.param.u64 	%rd1, [__cudaparmf1__Z10set_resultRK14TextureAddressP10MatchCoordiiii];
	mov.s64 	%rd2, %rd1;
	ld.param.u64 	%rd3, [__cudaparmf2__Z10set_resultRK14TextureAddressP10MatchCoordiiii];
	mov.s64 	%rd4, %rd3;
	ld.param.u32 	%r1, [__cudaparmf3__Z10set_resultRK14TextureAddressP10MatchCoordiiii];
	mov.s32 	%r2, %r1;
	ld.param.u32 	%r3, [__cudaparmf4__Z10set_resultRK14TextureAddressP10MatchCoordiiii];
	mov.s32 	%r4, %r3;
	ld.param.u32 	%r5, [__cudaparmf5__Z10set_resultRK14TextureAddressP10MatchCoordiiii];
	mov.s32 	%r6, %r5;
	ld.param.u32 	%r7, [__cudaparmf6__Z10set_resultRK14TextureAddressP10MatchCoordiiii];
	mov.s32 	%r8, %r7;
	setp.le.s32 	%p1, %r4, %r6;
	@%p1 bra 	$Lt_0_1026;
	.loc	18	35	0
	or.b32 	%r2, %r2, %r8;
	ld.v2.u16 	{%r9,%r10}, [%rd2+0];
	.loc	18	36	0
	and.b32 	%r11, %r10, 31;
	shl.b32 	%r12, %r9, 5;
	add.s32 	%r13, %r11, %r12;
	shr.u32 	%r14, %r10, 5;
	shl.b32 	%r15, %r14, 17;
	add.s32 	%r16, %r13, %r15;
	st.u32 	[%rd4+0], %r16;
	.loc	18	37	0
	st.s16 	[%rd4+4], %r2;
$Lt_0_1026:
	.loc	18	39	0
	ret;
$LDWend__Z10set_resultRK14TextureAddressP10MatchCoordiiii:
	} // _Z10set_resultRK14TextureAddressP10MatchCoordiiii
	.global .texref reftex;

	.visible .func (.param .s32 __cudaretf__Z6getRefi) _Z6getRefi (.param .s32 __cudaparmf1__Z6getRefi)
	{
	.reg .u32 %r<16>;
	.reg .f32 %f<10>;
	.loc	18	41	0
$LDWbegin__Z6getRefi:
	ld.param.u32 	%r1, [__cudaparmf1__Z6getRefi];
	mov.s32 	%r2, %r1;
	.loc	18	47	0
	shr.s32 	%r3, %r2, 2;
	and.b32 	%r4, %r3, 65535;
	cvt.rn.f32.s32 	%f1, %r4;
	mov.f32 	%f2, %f1;
	and.b32 	%r5, %r2, 3;
	shr.s32 	%r6, %r2, 18;
	shl.b32 	%r7, %r6, 2;
	add.s32 	%r8, %r5, %r7;
	cvt.rn.f32.s32 	%f3, %r8;
	mov.f32 	%f4, %f3;
	mov.f32 	%f5, 0f00000000;     	// 0
	mov.f32 	%f6, %f5;
	mov.f32 	%f7, 0f00000000;     	// 0
	mov.f32 	%f8, %f7;
	tex.2d.v4.s32.f32 {%r9,%r10,%r11,%r12},[reftex,{%f2,%f4,%f6,%f8}];
	mov.s32 	%r13, %r9;
	cvt.s8.s32 	%r14, %r13;
	st.param.s32 	[__cudaretf__Z6getRefi], %r14;
	ret;
$LDWend__Z6getRefi:
	} // _Z6getRefi

	.visible .func (.param .s32 __cudaretf__Z2rcc) _Z2rcc (.param .s32 __cudaparmf1__Z2rcc)
	{
	.reg .u32 %r<11>;
	.reg .pred %p<7>;
	.loc	18	50	0
$LDWbegin__Z2rcc:
	ld.param.u32 	%r1, [__cudaparmf1__Z2rcc];
	cvt.s8.s32 	%r2, %r1;
	.loc	18	52	0
	mov.u32 	%r3, 65;
	setp.eq.s32 	%p1, %r2, %r3;
	@%p1 bra 	$Lt_2_258;
	mov.u32 	%r4, 67;
	setp.eq.s32 	%p2, %r2, %r4;
	@%p2 bra 	$Lt_2_514;
	mov.u32 	%r5, 71;
	setp.eq.s32 	%p3, %r2, %r5;
	@%p3 bra 	$Lt_2_770;
	mov.u32 	%r6, 84;
	setp.eq.s32 	%p4, %r2, %r6;
	@%p4 bra 	$Lt_2_1026;
	mov.u32 	%r7, 113;
	setp.eq.s32 	%p5, %r2, %r7;
	@%p5 bra 	$Lt_2_1282;
	bra.uni 	$Lt_2_1538;
$Lt_2_258:
	.loc	18	54	0
	mov.s32 	%r8, 84;
	bra.uni 	$LBB13__Z2rcc;
$Lt_2_514:
	.loc	18	55	0
	mov.s32 	%r8, 71;
	bra.uni 	$LBB13__Z2rcc;
$Lt_2_770:
	.loc	18	56	0
	mov.s32 	%r8, 67;
	bra.uni 	$LBB13__Z2rcc;
$Lt_2_1026:
	.loc	18	57	0
	mov.s32 	%r8, 65;
	bra.uni 	$LBB13__Z2rcc;
$Lt_2_1282:
	.loc	18	58	0
	mov.s32 	%r8, 0;
	bra.uni 	$LBB13__Z2rcc;
$Lt_2_1538:
	.loc	18	59	0
	mov.s32 	%r8, %r2;
$LBB13__Z2rcc:
	mov.s32 	%r9, %r8;
	st.param.s32 	[__cudaretf__Z2rcc], %r9;
	ret;
$LDWend__Z2rcc:
	} // _Z2rcc
	.global .texref nodetex;
	.global .texref childrentex;

	.entry _Z15mummergpuKernelP10MatchCoordPcPKiS3_ii (
		.param .u64 __cudaparm__Z15mummergpuKernelP10MatchCoordPcPKiS3_ii_match_coords,
		.param .u64 __cudaparm__Z15mummergpuKernelP10MatchCoordPcPKiS3_ii___val_paramqueries,
		.param .u64 __cudaparm__Z15mummergpuKernelP10MatchCoordPcPKiS3_ii_queryAddrs,
		.param .u64 __cudaparm__Z15mummergpuKernelP10MatchCoordPcPKiS3_ii_queryLengths,
		.param .s32 __cudaparm__Z15mummergpuKernelP10MatchCoordPcPKiS3_ii_numQueries,
		.param .s32 __cudaparm__Z15mummergpuKernelP10MatchCoordPcPKiS3_ii_min_match_len)
	{
	.reg .u32 %r<116>;
	.reg .u64 %rd<27>;
	.reg .f32 %f<34>;
	.reg .pred %p<23>;
	.local .align 4 .b8 __cuda_local_var_41227_22_non_const_prev_16[4];
	.local .align 16 .b8 __cuda_local_var_41226_16_non_const_node_32[16];
	.loc	18	73	0
$LDWbegin__Z15mummergpuKernelP10MatchCoordPcPKiS3_ii:
	mov.u32 	%r1, %ctaid.x;
	mov.u32 	%r2, %ntid.x;
	mul24.lo.u32 	%r3, %r1, %r2;
	mov.u32 	%r4, %tid.x;
	add.u32 	%r5, %r4, %r3;
	ld.param.s32 	%r6, [__cudaparm__Z15mummergpuKernelP10MatchCoordPcPKiS3_ii_numQueries];
	setp.gt.s32 	%p1, %r6, %r5;
	@%p1 bra 	$Lt_3_34562;
	bra.uni 	$LBB50__Z15mummergpuKernelP10MatchCoordPcPKiS3_ii;
$Lt_3_34562:
	.loc	18	79	0
	cvt.s64.s32 	%rd1, %r5;
	mul.wide.s32 	%rd2, %r5, 4;
	ld.param.u64 	%rd3, [__cudaparm__Z15mummergpuKernelP10MatchCoordPcPKiS3_ii_queryLengths];
	add.u64 	%rd4, %rd3, %rd2;
	ld.global.s32 	%r7, [%rd4+0];
	.loc	18	83	0
	mov.u32 	%r8, 0;
	.loc	18	88	0
	ld.param.u64 	%rd5, [__cudaparm__Z15mummergpuKernelP10MatchCoordPcPKiS3_ii_queryAddrs];
	add.u64 	%rd6, %rd5, %rd2;
	ld.global.s32 	%r9, [%rd6+0];
	.loc	18	89	0
	cvt.s64.s32 	%rd7, %r9;
	ld.param.s32 	%r10, [__cudaparm__Z15mummergpuKernelP10MatchCoordPcPKiS3_ii_min_match_len];
	ld.param.u64 	%rd8, [__cudaparm__Z15mummergpuKernelP10MatchCoordPcPKiS3_ii_match_coords];
	mul.wide.s32 	%rd9, %r9, 8;
	add.u64 	%rd10, %rd8, %rd9;
	add.u32 	%r11, %r10, 1;
	mul24.lo.u32 	%r12, %r5, %r11;
	cvt.u64.u32 	%rd11, %r12;
	mul.wide.u32 	%rd12, %r12, 8;
	sub.u64 	%rd13, %rd10, %rd12;
	sub.s32 	%r13, %r7, %r10;
	mov.u32 	%r14, 0;
	setp.lt.s32 	%p2, %r13, %r14;
	@%p2 bra 	$LBB50__Z15mummergpuKernelP10MatchCoordPcPKiS3_ii;
	add.s32 	%r15, %r13, 1;
	mov.s32 	%r16, %r15;
	mov.u64 	%rd14, 0;
	ld.param.u64 	%rd15, [__cudaparm__Z15mummergpuKernelP10MatchCoordPcPKiS3_ii___val_paramqueries];
	add.s64 	%rd16, %rd7, %rd15;
	mov.s32 	%r17, 0;
	mov.s32 	%r18, 0;
	mov.s32 	%r19, 0;
	mov.s32 	%r20, %r16;
$Lt_3_35586:
 //<loop> Loop body line 89, nesting depth: 1, estimated iterations: unknown
	mov.s32 	%r21, 0;
	set.le.u32.s32 	%r22, %r18, %r21;
	neg.s32 	%r23, %r22;
	mov.u32 	%r24, 0;
	set.eq.u32.u32 	%r25, %r8, %r24;
	neg.s32 	%r26, %r25;
	or.b32 	%r27, %r23, %r26;
	mov.u32 	%r28, 0;
	setp.eq.s32 	%p3, %r27, %r28;
	@%p3 bra 	$Lt_3_35842;
	.loc	18	106	0
	mov.u32 	%r29, 0;
	and.b32 	%r30, %r8, -65536;
	or.b32 	%r31, %r30, 0;
	mov.u32 	%r32, 1;
	and.b32 	%r33, %r31, 65535;
	or.b32 	%r8, %r33, 65536;
	mov.s32 	%r18, 1;
	mov.s32 	%r19, 0;
$Lt_3_35842:
	.loc	18	111	0
	cvt.s64.s32 	%rd17, %r18;
	add.s64 	%rd18, %rd16, %rd14;
	add.s64 	%rd19, %rd17, %rd18;
	ld.global.s8 	%r34, [%rd19+0];
	mov.u32 	%r35, 0;
	setp.eq.s32 	%p4, %r34, %r35;
	@%p4 bra 	$Lt_3_40962;
$Lt_3_36866:
	.loc	18	121	0
	mov.u32 	%r36, %r8;
	shr.u32 	%r37, %r36, 16;
	shl.b32 	%r38, %r8, 16;
	shr.u32 	%r39, %r38, 16;
	cvt.rn.f32.u32 	%f1, %r39;
	mov.f32 	%f2, %f1;
	cvt.rn.f32.u32 	%f3, %r37;
	mov.f32 	%f4, %f3;
	mov.f32 	%f5, 0f00000000;     	// 0
	mov.f32 	%f6, %f5;
	mov.f32 	%f7, 0f00000000;     	// 0
	mov.f32 	%f8, %f7;
	tex.2d.v4.u32.f32 {%r40,%r41,%r42,%r43},[childrentex,{%f2,%f4,%f6,%f8}];
	mov.s32 	%r44, %r40;
	mov.s32 	%r45, %r41;
	mov.s32 	%r46, %r42;
	mov.s32 	%r47, %r43;
	.loc	18	122	0
	mov.s32 	%r48, %r8;
	.loc	18	124	0
	mov.u32 	%r49, 65;
	setp.eq.s32 	%p5, %r34, %r49;
	@%p5 bra 	$Lt_3_258;
	mov.u32 	%r50, 67;
	setp.eq.s32 	%p6, %r34, %r50;
	@%p6 bra 	$Lt_3_770;
	mov.u32 	%r51, 71;
	setp.eq.s32 	%p7, %r34, %r51;
	@%p7 bra 	$Lt_3_1026;
	mov.u32 	%r52, 84;
	setp.eq.s32 	%p8, %r34, %r52;
	@%p8 bra 	$Lt_3_1282;
	bra.uni 	$Lt_3_1538;
$Lt_3_258:
	.loc	18	126	0
	mov.s32 	%r8, %r44;
	bra.uni 	$Lt_3_514;
$Lt_3_770:
	.loc	18	127	0
	mov.s32 	%r8, %r45;
	bra.uni 	$Lt_3_514;
$Lt_3_1026:
	.loc	18	128	0
	mov.s32 	%r8, %r46;
	bra.uni 	$Lt_3_514;
$Lt_3_1282:
	.loc	18	129	0
	mov.s32 	%r8, %r47;
	bra.uni 	$Lt_3_514;
$Lt_3_1538:
	.loc	18	130	0
	mov.u32 	%r8, 0;
$Lt_3_514:
	.loc	18	131	0
	mov.u32 	%r53, 0;
	setp.ne.u32 	%p9, %r8, %r53;
	@%p9 bra 	$Lt_3_37122;
	.loc	18	139	0
	st.local.u32 	[__cuda_local_var_41227_22_non_const_prev_16+0], %r48;
	mov.s32 	%r54, %r39;
	mov.s32 	%r55, %r37;
	setp.ge.s32 	%p10, %r10, %r18;
	@%p10 bra 	$Lt_3_37634;
	.loc	18	36	0
	mul.lo.u64 	%rd20, %rd14, 8;
	add.u64 	%rd21, %rd13, %rd20;
	and.b32 	%r56, %r37, 31;
	shl.b32 	%r57, %r39, 5;
	add.s32 	%r58, %r56, %r57;
	shr.u32 	%r59, %r37, 5;
	shl.b32 	%r60, %r59, 17;
	add.s32 	%r61, %r58, %r60;
	st.global.u32 	[%rd21+0], %r61;
	.loc	18	37	0
	mov.s32 	%r62, 0;
	st.global.s16 	[%rd21+4], %r62;
$Lt_3_37634:
	.loc	18	142	0
	sub.s32 	%r18, %r18, 1;
	.loc	18	145	0
	mov.s32 	%r19, 0;
	bra.uni 	$Lt_3_2306;
$Lt_3_37122:
	.loc	18	151	0
	cvt.u16.u32 	%r63, %r8;
	cvt.rn.f32.u32 	%f9, %r63;
	mov.f32 	%f10, %f9;
	shr.u32 	%r64, %r8, 16;
	cvt.rn.f32.u32 	%f11, %r64;
	mov.f32 	%f12, %f11;
	mov.f32 	%f13, 0f00000000;    	// 0
	mov.f32 	%f14, %f13;
	mov.f32 	%f15, 0f00000000;    	// 0
	mov.f32 	%f16, %f15;
	tex.2d.v4.u32.f32 {%r65,%r66,%r67,%r68},[nodetex,{%f10,%f12,%f14,%f16}];
	mov.s32 	%r69, %r65;
	mov.s32 	%r70, %r66;
	st.local.u32 	[__cuda_local_var_41226_16_non_const_node_32+0], %r69;
	st.local.u32 	[__cuda_local_var_41226_16_non_const_node_32+4], %r70;
	ld.local.s32 	%r71, [__cuda_local_var_41226_16_non_const_node_32+4];
	ld.local.s32 	%r72, [__cuda_local_var_41226_16_non_const_node_32+0];
	mov.u32 	%r73, 0;
	setp.eq.s32 	%p11, %r19, %r73;
	@%p11 bra 	$Lt_3_38402;
	sub.s32 	%r74, %r71, %r72;
	add.s32 	%r75, %r74, 1;
	setp.lt.s32 	%p12, %r19, %r75;
	@%p12 bra 	$Lt_3_38914;
	.loc	18	163	0
	add.s32 	%r76, %r71, 1;
	.loc	18	164	0
	add.s32 	%r77, %r74, %r18;
	add.s32 	%r18, %r77, 1;
	.loc	18	165	0
	sub.s32 	%r78, %r19, %r74;
	sub.s32 	%r19, %r78, 1;
	bra.uni 	$Lt_3_38658;
$Lt_3_38914:
	.loc	18	172	0
	add.s32 	%r18, %r18, %r19;
	.loc	18	173	0
	add.s32 	%r76, %r72, %r19;
	.loc	18	174	0
	mov.s32 	%r19, 0;
$Lt_3_38658:
	cvt.s64.s32 	%rd17, %r18;
	bra.uni 	$Lt_3_38146;
$Lt_3_38402:
	.loc	18	180	0
	add.s32 	%r18, %r18, 1;
	add.s64 	%rd17, %rd17, 1;
	.loc	18	181	0
	add.s32 	%r76, %r72, 1;
$Lt_3_38146:
	.loc	18	184	0
	add.u64 	%rd22, %rd17, %rd18;
	ld.global.s8 	%r34, [%rd22+0];
	.loc	18	186	0
	mov.s32 	%r79, 0;
	setp.ne.s32 	%p13, %r34, %r79;
	setp.lt.s32 	%p14, %r71, %r76;
	@%p14 bra 	$Lt_3_41218;
	@!%p13 bra 	$Lt_3_41218;
$L_3_33538:
	.loc	18	47	0
	shr.s32 	%r80, %r76, 2;
	and.b32 	%r81, %r80, 65535;
	cvt.rn.f32.s32 	%f17, %r81;
	mov.f32 	%f18, %f17;
	and.b32 	%r82, %r76, 3;
	shr.s32 	%r83, %r76, 18;
	shl.b32 	%r84, %r83, 2;
	add.s32 	%r85, %r82, %r84;
	cvt.rn.f32.s32 	%f19, %r85;
	mov.f32 	%f20, %f19;
	mov.f32 	%f21, 0f00000000;    	// 0
	mov.f32 	%f22, %f21;
	mov.f32 	%f23, 0f00000000;    	// 0
	mov.f32 	%f24, %f23;
	tex.2d.v4.s32.f32 {%r86,%r87,%r88,%r89},[reftex,{%f18,%f20,%f22,%f24}];
	mov.s32 	%r90, %r86;
	.loc	18	188	0
	cvt.s8.s32 	%r91, %r90;
	setp.eq.s32 	%p15, %r34, %r91;
	@%p15 bra 	$Lt_3_39170;
	st.local.u32 	[__cuda_local_var_41227_22_non_const_prev_16+0], %r48;
	bra.uni 	$Lt_3_36354;
$Lt_3_39170:
	.loc	18	199	0
	add.s32 	%r18, %r18, 1;
	add.s64 	%rd17, %rd17, 1;
	.loc	18	200	0
	add.s32 	%r76, %r76, 1;
	.loc	18	201	0
	add.u64 	%rd23, %rd17, %rd18;
	ld.global.s8 	%r34, [%rd23+0];
	.loc	18	186	0
	setp.lt.s32 	%p16, %r71, %r76;
	@%p16 bra 	$Lt_3_41730;
	mov.s32 	%r92, 0;
	setp.ne.s32 	%p17, %r34, %r92;
	mov.pred 	%p13, %p17;
	mov.pred 	%p18, %p19;
	@%p17 bra 	$L_3_33538;
	bra.uni 	$Lt_3_41218;
$Lt_3_41730:
	mov.s32 	%r93, 0;
	setp.ne.s32 	%p13, %r34, %r93;
$Lt_3_41218:
$L_3_33794:
	.loc	18	201	0
	@%p13 bra 	$Lt_3_36866;
	st.local.u32 	[__cuda_local_var_41227_22_non_const_prev_16+0], %r48;
	bra.uni 	$Lt_3_36354;
$Lt_3_40962:
	ld.local.u32 	%r48, [__cuda_local_var_41227_22_non_const_prev_16+0];
	ld.local.s32 	%r72, [__cuda_local_var_41226_16_non_const_node_32+0];
	mov.s32 	%r76, 0;
$Lt_3_36354:
$Lt_3_2562:
	.loc	18	209	0
	sub.s32 	%r94, %r76, %r72;
	setp.ge.s32 	%p20, %r10, %r18;
	@%p20 bra 	$Lt_3_39938;
	.loc	18	36	0
	mov.u32 	%r95, %r8;
	shr.u32 	%r96, %r95, 16;
	mul.lo.u64 	%rd24, %rd14, 8;
	add.u64 	%rd25, %rd13, %rd24;
	and.b32 	%r97, %r96, 31;
	shl.b32 	%r98, %r8, 16;
	shr.u32 	%r99, %r98, 16;
	shl.b32 	%r100, %r99, 5;
	add.s32 	%r101, %r97, %r100;
	shr.u32 	%r102, %r96, 5;
	shl.b32 	%r103, %r102, 17;
	add.s32 	%r104, %r101, %r103;
	st.global.u32 	[%rd25+0], %r104;
	.loc	18	37	0
	st.global.s16 	[%rd25+4], %r94;
$Lt_3_39938:
	.loc	18	212	0
	mov.s32 	%r19, %r94;
	.loc	18	213	0
	sub.s32 	%r105, %r18, %r94;
	sub.s32 	%r18, %r105, 1;
	shl.b32 	%r106, %r48, 16;
	shr.u32 	%r54, %r106, 16;
	mov.u32 	%r107, %r48;
	shr.u32 	%r55, %r107, 16;
$Lt_3_2306:
	.loc	18	217	0
	cvt.rn.f32.u32 	%f25, %r54;
	mov.f32 	%f26, %f25;
	cvt.rn.f32.u32 	%f27, %r55;
	mov.f32 	%f28, %f27;
	mov.f32 	%f29, 0f00000000;    	// 0
	mov.f32 	%f30, %f29;
	mov.f32 	%f31, 0f00000000;    	// 0
	mov.f32 	%f32, %f31;
	tex.2d.v4.u32.f32 {%r108,%r109,%r110,%r111},[nodetex,{%f26,%f28,%f30,%f32}];
	mov.s32 	%r112, %r108;
	mov.s32 	%r113, %r109;
	mov.s32 	%r114, %r111;
	st.local.u32 	[__cuda_local_var_41226_16_non_const_node_32+0], %r112;
	st.local.u32 	[__cuda_local_var_41226_16_non_const_node_32+4], %r113;
	.loc	18	218	0
	mov.s32 	%r8, %r114;
	add.s32 	%r17, %r17, 1;
	add.u64 	%rd14, %rd14, 1;
	setp.ne.s32 	%p21, %r15, %r17;
	@%p21 bra 	$Lt_3_35586;
$LBB50__Z15mummergpuKernelP10MatchCoordPcPKiS3_ii:
	.loc	18	226	0
	exit;
$LDWend__Z15mummergpuKernelP10MatchCoordPcPKiS3_ii:
	} // _Z15mummergpuKernelP10MatchCoordPcPKiS3_ii

	.entry _Z17mummergpuRCKernelP10MatchCoordPcPKiS3_ii (
		.param .u64 __cudaparm__Z17mummergpuRCKernelP10MatchCoordPcPKiS3_ii_match_coords,
		.param .u64 __cudaparm__Z17mummergpuRCKernelP10MatchCoordPcPKiS3_ii___val_paramqueries,
		.param .u64 __cudaparm__Z17mummergpuRCKernelP10MatchCoordPcPKiS3_ii_queryAddrs,
		.param .u64 __cudaparm__Z17mummergpuRCKernelP10MatchCoordPcPKiS3_ii_queryLengths,
		.param .s32 __cudaparm__Z17mummergpuRCKernelP10MatchCoordPcPKiS3_ii_numQueries,
		.param .s32 __cudaparm__Z17mummergpuRCKernelP10MatchCoordPcPKiS3_ii_min_match_len)
	{
	.reg .u32 %r<140>;
	.reg .u64 %rd<24>;
	.reg .f32 %f<34>;
	.reg .pred %p<38>;
	.local .align 4 .b8 __cuda_local_var_41380_19_non_const_cur_16[4];
	.local .align 4 .b8 __cuda_local_var_41395_22_non_const_prev_20[4];
	.local .align 16 .b8 __cuda_local_var_41394_16_non_const_node_32[16];
	.loc	18	241	0
$LDWbegin__Z17mummergpuRCKernelP10MatchCoordPcPKiS3_ii:
	mov.u32 	%r1, %ctaid.x;
	mov.u32 	%r2, %ntid.x;
	mul24.lo.u32 	%r3, %r1, %r2;
	mov.u32 	%r4, %tid.x;
	add.u32 	%r5, %r4, %r3;
	ld.param.s32 	%r6, [__cudaparm__Z17mummergpuRCKernelP10MatchCoordPcPKiS3_ii_numQueries];
	setp.gt.s32 	%p1, %r6, %r5;
	@%p1 bra 	$Lt_4_39938;
	bra.uni 	$LBB86__Z17mummergpuRCKernelP10MatchCoordPcPKiS3_ii;
$Lt_4_39938:
	.loc	18	246	0
	cvt.s64.s32 	%rd1, %r5;
	mul.wide.s32 	%rd2, %r5, 4;
	ld.param.u64 	%rd3, [__cudaparm__Z17mummergpuRCKernelP10MatchCoordPcPKiS3_ii_queryLengths];
	add.u64 	%rd4, %rd3, %rd2;
	ld.global.s32 	%r7, [%rd4+0];
	.loc	18	259	0
	ld.param.u64 	%rd5, [__cudaparm__Z17mummergpuRCKernelP10MatchCoordPcPKiS3_ii_queryAddrs];
	add.u64 	%rd6, %rd5, %rd2;
	ld.global.s32 	%r8, [%rd6+0];
	.loc	18	260	0
	cvt.s64.s32 	%rd7, %r8;
	ld.param.s32 	%r9, [__cudaparm__Z17mummergpuRCKernelP10MatchCoordPcPKiS3_ii_min_match_len];
	ld.param.u64 	%rd8, [__cudaparm__Z17mummergpuRCKernelP10MatchCoordPcPKiS3_ii_match_coords];
	mul.wide.s32 	%rd9, %r8, 8;
	add.u64 	%rd10, %rd8, %rd9;
	add.u32 	%r10, %r9, 1;
	mul24.lo.u32 	%r11, %r5, %r10;
	cvt.u64.u32 	%rd11, %r11;
	mul.wide.u32 	%rd12, %r11, 8;
	sub.u64 	%rd13, %rd10, %rd12;
	.loc	18	263	0
	mov.s32 	%r12, %r7;
	setp.lt.s32 	%p2, %r7, %r9;
	@%p2 bra 	$LBB86__Z17mummergpuRCKernelP10MatchCoordPcPKiS3_ii;
	ld.param.u64 	%rd14, [__cudaparm__Z17mummergpuRCKernelP10MatchCoordPcPKiS3_ii___val_paramqueries];
	add.u64 	%rd15, %rd7, %rd14;
	add.u64 	%rd16, %rd15, 1;
	sub.s32 	%r13, %r7, %r9;
	add.s32 	%r14, %r13, 1;
	sub.s32 	%r15, %r9, 1;
	ld.local.u32 	%r16, [__cuda_local_var_41380_19_non_const_cur_16+0];
	mov.s32 	%r17, 0;
	mov.s32 	%r18, 0;
	mov.s32 	%r19, %r14;
$Lt_4_40962:
 //<loop> Loop body line 263, nesting depth: 1, estimated iterations: unknown
	mov.s32 	%r20, 0;
	set.le.u32.s32 	%r21, %r17, %r20;
	neg.s32 	%r22, %r21;
	mov.u32 	%r23, 0;
	set.eq.u32.u32 	%r24, %r16, %r23;
	neg.s32 	%r25, %r24;
	or.b32 	%r26, %r22, %r25;
	mov.u32 	%r27, 0;
	setp.eq.s32 	%p3, %r26, %r27;
	@%p3 bra 	$Lt_4_41218;
	.loc	18	281	0
	mov.u32 	%r28, 0;
	and.b32 	%r29, %r16, -65536;
	or.b32 	%r30, %r29, 0;
	mov.u32 	%r31, 1;
	and.b32 	%r32, %r30, 65535;
	or.b32 	%r16, %r32, 65536;
	mov.s32 	%r17, 1;
	mov.s32 	%r18, 0;
$Lt_4_41218:
	.loc	18	286	0
	sub.s32 	%r33, %r12, %r17;
	cvt.u64.s32 	%rd17, %r33;
	add.s64 	%rd18, %rd17, %rd15;
	ld.global.s8 	%r34, [%rd18+1];
	.loc	18	52	0
	mov.u32 	%r35, 65;
	setp.eq.s32 	%p4, %r34, %r35;
	@%p4 bra 	$Lt_4_7682;
	mov.u32 	%r36, 67;
	setp.eq.s32 	%p5, %r34, %r36;
	@%p5 bra 	$Lt_4_7938;
	mov.u32 	%r37, 71;
	setp.eq.s32 	%p6, %r34, %r37;
	@%p6 bra 	$Lt_4_8194;
	mov.u32 	%r38, 84;
	setp.eq.s32 	%p7, %r34, %r38;
	@%p7 bra 	$Lt_4_8450;
	mov.u32 	%r39, 113;
	setp.eq.s32 	%p8, %r34, %r39;
	@%p8 bra 	$Lt_4_8706;
	bra.uni 	$Lt_4_8962;
$Lt_4_7682:
	.loc	18	54	0
	mov.s32 	%r40, 84;
	bra.uni 	$LDWendi__Z2rcc_184_29;
$Lt_4_7938:
	.loc	18	55	0
	mov.s32 	%r40, 71;
	bra.uni 	$LDWendi__Z2rcc_184_29;
$Lt_4_8194:
	.loc	18	56	0
	mov.s32 	%r40, 67;
	bra.uni 	$LDWendi__Z2rcc_184_29;
$Lt_4_8450:
	.loc	18	57	0
	mov.s32 	%r40, 65;
	bra.uni 	$LDWendi__Z2rcc_184_29;
$Lt_4_8706:
	.loc	18	58	0
	mov.s32 	%r40, 0;
	bra.uni 	$LDWendi__Z2rcc_184_29;
$Lt_4_8962:
	.loc	18	59	0
	mov.s32 	%r40, %r34;
$LDWendi__Z2rcc_184_29:
	.loc	18	286	0
	mov.s32 	%r41, %r40;
	mov.u32 	%r42, 0;
	setp.eq.s32 	%p9, %r40, %r42;
	@%p9 bra 	$Lt_4_46338;
$Lt_4_42242:
	.loc	18	296	0
	mov.u32 	%r43, %r16;
	shr.u32 	%r44, %r43, 16;
	shl.b32 	%r45, %r16, 16;
	shr.u32 	%r46, %r45, 16;
	cvt.rn.f32.u32 	%f1, %r46;
	mov.f32 	%f2, %f1;
	cvt.rn.f32.u32 	%f3, %r44;
	mov.f32 	%f4, %f3;
	mov.f32 	%f5, 0f00000000;     	// 0
	mov.f32 	%f6, %f5;
	mov.f32 	%f7, 0f00000000;     	// 0
	mov.f32 	%f8, %f7;
	tex.2d.v4.u32.f32 {%r47,%r48,%r49,%r50},[childrentex,{%f2,%f4,%f6,%f8}];
	mov.s32 	%r51, %r47;
	mov.s32 	%r52, %r48;
	mov.s32 	%r53, %r49;
	mov.s32 	%r54, %r50;
	.loc	18	297	0
	mov.s32 	%r55, %r16;
	.loc	18	299	0
	mov.u32 	%r56, 65;
	setp.eq.s32 	%p10, %r41, %r56;
	@%p10 bra 	$Lt_4_258;
	mov.u32 	%r57, 67;
	setp.eq.s32 	%p11, %r41, %r57;
	@%p11 bra 	$Lt_4_770;
	mov.u32 	%r58, 71;
	setp.eq.s32 	%p12, %r41, %r58;
	@%p12 bra 	$Lt_4_1026;
	mov.u32 	%r59, 84;
	setp.eq.s32 	%p13, %r41, %r59;
	@%p13 bra 	$Lt_4_1282;
	bra.uni 	$Lt_4_1538;
$Lt_4_258:
	.loc	18	301	0
	mov.s32 	%r16, %r51;
	bra.uni 	$Lt_4_514;
$Lt_4_770:
	.loc	18	302	0
	mov.s32 	%r16, %r52;
	bra.uni 	$Lt_4_514;
$Lt_4_1026:
	.loc	18	303	0
	mov.s32 	%r16, %r53;
	bra.uni 	$Lt_4_514;
$Lt_4_1282:
	.loc	18	304	0
	mov.s32 	%r16, %r54;
	bra.uni 	$Lt_4_514;
$Lt_4_1538:
	.loc	18	305	0
	mov.u32 	%r16, 0;
$Lt_4_514:
	.loc	18	306	0
	mov.u32 	%r60, 0;
	setp.ne.u32 	%p14, %r16, %r60;
	@%p14 bra 	$Lt_4_42498;
	.loc	18	314	0
	st.local.u32 	[__cuda_local_var_41395_22_non_const_prev_20+0], %r55;
	mov.s32 	%r61, %r46;
	mov.s32 	%r62, %r44;
	setp.ge.s32 	%p15, %r9, %r17;
	@%p15 bra 	$Lt_4_43010;
	.loc	18	36	0
	and.b32 	%r63, %r44, 31;
	shl.b32 	%r64, %r46, 5;
	add.s32 	%r65, %r63, %r64;
	shr.u32 	%r66, %r44, 5;
	shl.b32 	%r67, %r66, 17;
	add.s32 	%r68, %r65, %r67;
	st.global.u32 	[%rd13+0], %r68;
	.loc	18	37	0
	mov.s32 	%r69, -32768;
	st.global.s16 	[%rd13+4], %r69;
$Lt_4_43010:
	.loc	18	317	0
	sub.s32 	%r17, %r17, 1;
	.loc	18	320	0
	mov.s32 	%r18, 0;
	bra.uni 	$Lt_4_2306;
$Lt_4_42498:
	.loc	18	326	0
	cvt.u16.u32 	%r70, %r16;
	cvt.rn.f32.u32 	%f9, %r70;
	mov.f32 	%f10, %f9;
	shr.u32 	%r71, %r16, 16;
	cvt.rn.f32.u32 	%f11, %r71;
	mov.f32 	%f12, %f11;
	mov.f32 	%f13, 0f00000000;    	// 0
	mov.f32 	%f14, %f13;
	mov.f32 	%f15, 0f00000000;    	// 0
	mov.f32 	%f16, %f15;
	tex.2d.v4.u32.f32 {%r72,%r73,%r74,%r75},[nodetex,{%f10,%f12,%f14,%f16}];
	mov.s32 	%r76, %r72;
	mov.s32 	%r77, %r73;
	st.local.u32 	[__cuda_local_var_41394_16_non_const_node_32+0], %r76;
	st.local.u32 	[__cuda_local_var_41394_16_non_const_node_32+4], %r77;
	ld.local.s32 	%r78, [__cuda_local_var_41394_16_non_const_node_32+4];
	ld.local.s32 	%r79, [__cuda_local_var_41394_16_non_const_node_32+0];
	mov.u32 	%r80, 0;
	setp.eq.s32 	%p16, %r18, %r80;
	@%p16 bra 	$Lt_4_43778;
	sub.s32 	%r81, %r78, %r79;
	add.s32 	%r82, %r81, 1;
	setp.lt.s32 	%p17, %r18, %r82;
	@%p17 bra 	$Lt_4_44290;
	.loc	18	338	0
	add.s32 	%r83, %r78, 1;
	.loc	18	339	0
	add.s32 	%r84, %r81, %r17;
	add.s32 	%r17, %r84, 1;
	.loc	18	340	0
	sub.s32 	%r85, %r18, %r81;
	sub.s32 	%r18, %r85, 1;
	bra.uni 	$Lt_4_43522;
$Lt_4_44290:
	.loc	18	347	0
	add.s32 	%r17, %r17, %r18;
	.loc	18	348	0
	add.s32 	%r83, %r79, %r18;
	.loc	18	349	0
	mov.s32 	%r18, 0;
	bra.uni 	$Lt_4_43522;
$Lt_4_43778:
	.loc	18	355	0
	add.s32 	%r17, %r17, 1;
	.loc	18	356	0
	add.s32 	%r83, %r79, 1;
$Lt_4_43522:
	.loc	18	359	0
	sub.s32 	%r86, %r12, %r17;
	cvt.u64.s32 	%rd19, %r86;
	add.u64 	%rd20, %rd19, %rd15;
	ld.global.s8 	%r87, [%rd20+1];
	.loc	18	52	0
	mov.u32 	%r88, 65;
	setp.eq.s32 	%p18, %r87, %r88;
	@%p18 bra 	$Lt_4_5378;
	mov.u32 	%r89, 67;
	setp.eq.s32 	%p19, %r87, %r89;
	@%p19 bra 	$Lt_4_5634;
	mov.u32 	%r90, 71;
	setp.eq.s32 	%p20, %r87, %r90;
	@%p20 bra 	$Lt_4_5890;
	mov.u32 	%r91, 84;
	setp.eq.s32 	%p21, %r87, %r91;
	@%p21 bra 	$Lt_4_6146;
	mov.u32 	%r92, 113;
	setp.eq.s32 	%p22, %r87, %r92;
	@%p22 bra 	$Lt_4_6402;
	bra.uni 	$Lt_4_6658;
$Lt_4_5378:
	.loc	18	54	0
	mov.s32 	%r93, 84;
	bra.uni 	$LDWendi__Z2rcc_184_20;
$Lt_4_5634:
	.loc	18	55	0
	mov.s32 	%r93, 71;
	bra.uni 	$LDWendi__Z2rcc_184_20;
$Lt_4_5890:
	.loc	18	56	0
	mov.s32 	%r93, 67;
	bra.uni 	$LDWendi__Z2rcc_184_20;
$Lt_4_6146:
	.loc	18	57	0
	mov.s32 	%r93, 65;
	bra.uni 	$LDWendi__Z2rcc_184_20;
$Lt_4_6402:
	.loc	18	58	0
	mov.s32 	%r93, 0;
	bra.uni 	$LDWendi__Z2rcc_184_20;
$Lt_4_6658:
	.loc	18	59	0
	mov.s32 	%r93, %r87;
$LDWendi__Z2rcc_184_20:
	.loc	18	359	0
	mov.s32 	%r41, %r93;
	.loc	18	361	0
	mov.s32 	%r94, 0;
	setp.ne.s32 	%p23, %r93, %r94;
	setp.lt.s32 	%p24, %r78, %r83;
	@%p24 bra 	$Lt_4_46594;
	@!%p23 bra 	$Lt_4_46594;
$L_4_38914:
	.loc	18	47	0
	shr.s32 	%r95, %r83, 2;
	and.b32 	%r96, %r95, 65535;
	cvt.rn.f32.s32 	%f17, %r96;
	mov.f32 	%f18, %f17;
	and.b32 	%r97, %r83, 3;
	shr.s32 	%r98, %r83, 18;
	shl.b32 	%r99, %r98, 2;
	add.s32 	%r100, %r97, %r99;
	cvt.rn.f32.s32 	%f19, %r100;
	mov.f32 	%f20, %f19;
	mov.f32 	%f21, 0f00000000;    	// 0
	mov.f32 	%f22, %f21;
	mov.f32 	%f23, 0f00000000;    	// 0
	mov.f32 	%f24, %f23;
	tex.2d.v4.s32.f32 {%r101,%r102,%r103,%r104},[reftex,{%f18,%f20,%f22,%f24}];
	mov.s32 	%r105, %r101;
	.loc	18	363	0
	cvt.s8.s32 	%r106, %r105;
	setp.eq.s32 	%p25, %r41, %r106;
	@%p25 bra 	$Lt_4_44546;
	st.local.u32 	[__cuda_local_var_41395_22_non_const_prev_20+0], %r55;
	bra.uni 	$Lt_4_41730;
$Lt_4_44546:
	.loc	18	374	0
	add.s32 	%r17, %r17, 1;
	.loc	18	375	0
	add.s32 	%r83, %r83, 1;
	.loc	18	376	0
	sub.s32 	%r107, %r12, %r17;
	cvt.u64.s32 	%rd21, %r107;
	add.u64 	%rd22, %rd21, %rd15;
	ld.global.s8 	%r108, [%rd22+1];
	.loc	18	52	0
	mov.u32 	%r109, 65;
	setp.eq.s32 	%p26, %r108, %r109;
	@%p26 bra 	$Lt_4_3074;
	mov.u32 	%r110, 67;
	setp.eq.s32 	%p27, %r108, %r110;
	@%p27 bra 	$Lt_4_3330;
	mov.u32 	%r111, 71;
	setp.eq.s32 	%p28, %r108, %r111;
	@%p28 bra 	$Lt_4_3586;
	mov.u32 	%r112, 84;
	setp.eq.s32 	%p29, %r108, %r112;
	@%p29 bra 	$Lt_4_3842;
	mov.u32 	%r113, 113;
	setp.eq.s32 	%p30, %r108, %r113;
	@%p30 bra 	$Lt_4_4098;
	bra.uni 	$Lt_4_4354;
$Lt_4_3074:
	.loc	18	54	0
	mov.s32 	%r114, 84;
	bra.uni 	$LDWendi__Z2rcc_184_11;
$Lt_4_3330:
	.loc	18	55	0
	mov.s32 	%r114, 71;
	bra.uni 	$LDWendi__Z2rcc_184_11;
$Lt_4_3586:
	.loc	18	56	0
	mov.s32 	%r114, 67;
	bra.uni 	$LDWendi__Z2rcc_184_11;
$Lt_4_3842:
	.loc	18	57	0
	mov.s32 	%r114, 65;
	bra.uni 	$LDWendi__Z2rcc_184_11;
$Lt_4_4098:
	.loc	18	58	0
	mov.s32 	%r114, 0;
	bra.uni 	$LDWendi__Z2rcc_184_11;
$Lt_4_4354:
	.loc	18	59	0
	mov.s32 	%r114, %r108;
$LDWendi__Z2rcc_184_11:
	.loc	18	376	0
	mov.s32 	%r41, %r114;
	.loc	18	361	0
	setp.lt.s32 	%p31, %r78, %r83;
	@%p31 bra 	$Lt_4_47106;
	mov.s32 	%r115, 0;
	setp.ne.s32 	%p32, %r41, %r115;
	mov.pred 	%p23, %p32;
	mov.pred 	%p33, %p34;
	@%p32 bra 	$L_4_38914;
	bra.uni 	$Lt_4_46594;
$Lt_4_47106:
	mov.s32 	%r116, 0;
	setp.ne.s32 	%p23, %r41, %r116;
$Lt_4_46594:
$L_4_39170:
	.loc	18	376	0
	@%p23 bra 	$Lt_4_42242;
	st.local.u32 	[__cuda_local_var_41395_22_non_const_prev_20+0], %r55;
	bra.uni 	$Lt_4_41730;
$Lt_4_46338:
	ld.local.u32 	%r55, [__cuda_local_var_41395_22_non_const_prev_20+0];
	ld.local.s32 	%r79, [__cuda_local_var_41394_16_non_const_node_32+0];
	mov.s32 	%r83, 0;
$Lt_4_41730:
$Lt_4_2562:
	.loc	18	384	0
	sub.s32 	%r117, %r83, %r79;
	setp.ge.s32 	%p35, %r9, %r17;
	@%p35 bra 	$Lt_4_45314;
	.loc	18	36	0
	mov.u32 	%r118, %r16;
	shr.u32 	%r119, %r118, 16;
	and.b32 	%r120, %r119, 31;
	shl.b32 	%r121, %r16, 16;
	shr.u32 	%r122, %r121, 16;
	shl.b32 	%r123, %r122, 5;
	add.s32 	%r124, %r120, %r123;
	shr.u32 	%r125, %r119, 5;
	shl.b32 	%r126, %r125, 17;
	add.s32 	%r127, %r124, %r126;
	st.global.u32 	[%rd13+0], %r127;
	.loc	18	37	0
	or.b32 	%r128, %r117, 32768;
	st.global.s16 	[%rd13+4], %r128;
$Lt_4_45314:
	.loc	18	387	0
	mov.s32 	%r18, %r117;
	.loc	18	388	0
	sub.s32 	%r129, %r17, %r117;
	sub.s32 	%r17, %r129, 1;
	shl.b32 	%r130, %r55, 16;
	shr.u32 	%r61, %r130, 16;
	mov.u32 	%r131, %r55;
	shr.u32 	%r62, %r131, 16;
$Lt_4_2306:
	.loc	18	392	0
	cvt.rn.f32.u32 	%f25, %r61;
	mov.f32 	%f26, %f25;
	cvt.rn.f32.u32 	%f27, %r62;
	mov.f32 	%f28, %f27;
	mov.f32 	%f29, 0f00000000;    	// 0
	mov.f32 	%f30, %f29;
	mov.f32 	%f31, 0f00000000;    	// 0
	mov.f32 	%f32, %f31;
	tex.2d.v4.u32.f32 {%r132,%r133,%r134,%r135},[nodetex,{%f26,%f28,%f30,%f32}];
	mov.s32 	%r136, %r132;
	mov.s32 	%r137, %r133;
	mov.s32 	%r138, %r135;
	st.local.u32 	[__cuda_local_var_41394_16_non_const_node_32+0], %r136;
	st.local.u32 	[__cuda_local_var_41394_16_non_const_node_32+4], %r137;
	.loc	18	393	0
	mov.s32 	%r16, %r138;
	.loc	18	263	0
	add.u64 	%rd13, %rd13, 8;
	sub.s32 	%r12, %r12, 1;
	setp.ne.s32 	%p36, %r15, %r12;
	@%p36 bra 	$Lt_4_40962;
$LBB86__Z17mummergpuRCKernelP10MatchCoordPcPKiS3_ii:
	.loc	18	401	0
	exit;
$LDWend__Z17mummergpuRCKernelP10MatchCoordPcPKiS3_ii:
	} // _Z17mummergpuRCKernelP10MatchCoordPcPKiS3_ii



// ===== COMPILED SASS (sm_100) =====

	.target	sm_100

	.elftype	@"ET_EXEC"


//--------------------- .note.nv.tkinfo           --------------------------
	.section	.note.nv.tkinfo,"",@"SHT_NOTE"
	.sectionflags	@"SHF_NOTE_NV_TKINFO"
	.tkinfo
        /*0018*/ 	.word	0x00000002
        /*0030*/ 	.string	""
        /*0030*/ 	.string	"ptxas"
        /*0030*/ 	.string	"Cuda compilation tools, release 13.0, V13.0.88"
        /*0030*/ 	.string	"Build cuda_13.0.r13.0/compiler.36424714_0"
        /*0030*/ 	.string	"-arch sm_100 "



//--------------------- .note.nv.cuinfo           --------------------------
	.section	.note.nv.cuinfo,"",@"SHT_NOTE"
	.sectionflags	@"SHF_NOTE_NV_CUINFO"
        /*0018*/ 	.short	0x0002
        /*001a*/ 	.short	0x0014
        /*001c*/ 	.short	0x0082
	.zero		2


//--------------------- .nv.info                  --------------------------
	.section	.nv.info,"",@"SHT_CUDA_INFO"
	.align	4


	//----- nvinfo : EIATTR_REGCOUNT
	.align		4
        /*0000*/ 	.byte	0x04, 0x2f
        /*0002*/ 	.short	(.L_1 - .L_0)
	.align		4
.L_0:
        /*0004*/ 	.word	index@(_Z15mummergpuKernelP10MatchCoordPcPKiS3_ii)
        /*0008*/ 	.word	0x0000001d


	//----- nvinfo : EIATTR_FRAME_SIZE
	.align		4
.L_1:
        /*000c*/ 	.byte	0x04, 0x11
        /*000e*/ 	.short	(.L_3 - .L_2)
	.align		4
.L_2:
        /*0010*/ 	.word	index@(_Z15mummergpuKernelP10MatchCoordPcPKiS3_ii)
        /*0014*/ 	.word	0x00000000


	//----- nvinfo : EIATTR_REGCOUNT
	.align		4
.L_3:
        /*0018*/ 	.byte	0x04, 0x2f
        /*001a*/ 	.short	(.L_5 - .L_4)
	.align		4
.L_4:
        /*001c*/ 	.word	index@(_Z17mummergpuRCKernelP10MatchCoordPcPKiS3_ii)
        /*0020*/ 	.word	0x00000016


	//----- nvinfo : EIATTR_FRAME_SIZE
	.align		4
.L_5:
        /*0024*/ 	.byte	0x04, 0x11
        /*0026*/ 	.short	(.L_7 - .L_6)
	.align		4
.L_6:
        /*0028*/ 	.word	index@(_Z17mummergpuRCKernelP10MatchCoordPcPKiS3_ii)
        /*002c*/ 	.word	0x00000000


	//----- nvinfo : EIATTR_MIN_STACK_SIZE
	.align		4
.L_7:
        /*0030*/ 	.byte	0x04, 0x12
        /*0032*/ 	.short	(.L_9 - .L_8)
	.align		4
.L_8:
        /*0034*/ 	.word	index@(_Z17mummergpuRCKernelP10MatchCoordPcPKiS3_ii)
        /*0038*/ 	.word	0x00000000


	//----- nvinfo : EIATTR_MIN_STACK_SIZE
	.align		4
.L_9:
        /*003c*/ 	.byte	0x04, 0x12
        /*003e*/ 	.short	(.L_11 - .L_10)
	.align		4
.L_10:
        /*0040*/ 	.word	index@(_Z15mummergpuKernelP10MatchCoordPcPKiS3_ii)
        /*0044*/ 	.word	0x00000000
.L_11:


//--------------------- .nv.compat                --------------------------
	.section	.nv.compat,"",@"SHT_CUDA_COMPAT_INFO"
	.align	4
        /*0000*/ 	.byte	0x02, 0x09, 0x00, 0x00, 0x02, 0x02, 0x02, 0x00, 0x02, 0x05, 0x05, 0x00, 0x03, 0x07, 0x01, 0x01
        /*0010*/ 	.byte	0x02, 0x03, 0x00, 0x00, 0x02, 0x06, 0x01, 0x00, 0x04, 0x0b, 0x08, 0x00, 0x09, 0x00, 0x00, 0x00
        /*0020*/ 	.byte	0x00, 0x00, 0x00, 0x00


//--------------------- .nv.info._Z17mummergpuRCKernelP10MatchCoordPcPKiS3_ii --------------------------
	.section	.nv.info._Z17mummergpuRCKernelP10MatchCoordPcPKiS3_ii,"",@"SHT_CUDA_INFO"
	.sectionflags	@""
	.align	4


	//----- nvinfo : EIATTR_CUDA_API_VERSION
	.align		4
        /*0000*/ 	.byte	0x04, 0x37
        /*0002*/ 	.short	(.L_13 - .L_12)
.L_12:
        /*0004*/ 	.word	0x00000082


	//----- nvinfo : EIATTR_KPARAM_INFO
	.align		4
.L_13:
        /*0008*/ 	.byte	0x04, 0x17
        /*000a*/ 	.short	(.L_15 - .L_14)
.L_14:
        /*000c*/ 	.word	0x00000000
        /*0010*/ 	.short	0x0005
        /*0012*/ 	.short	0x0024
        /*0014*/ 	.byte	0x00, 0xf0, 0x11, 0x00


	//----- nvinfo : EIATTR_KPARAM_INFO
	.align		4
.L_15:
        /*0018*/ 	.byte	0x04, 0x17
        /*001a*/ 	.short	(.L_17 - .L_16)
.L_16:
        /*001c*/ 	.word	0x00000000
        /*0020*/ 	.short	0x0004
        /*0022*/ 	.short	0x0020
        /*0024*/ 	.byte	0x00, 0xf0, 0x11, 0x00


	//----- nvinfo : EIATTR_KPARAM_INFO
	.align		4
.L_17:
        /*0028*/ 	.byte	0x04, 0x17
        /*002a*/ 	.short	(.L_19 - .L_18)
.L_18:
        /*002c*/ 	.word	0x00000000
        /*0030*/ 	.short	0x0003
        /*0032*/ 	.short	0x0018
        /*0034*/ 	.byte	0x00, 0xf0, 0x21, 0x00


	//----- nvinfo : EIATTR_KPARAM_INFO
	.align		4
.L_19:
        /*0038*/ 	.byte	0x04, 0x17
        /*003a*/ 	.short	(.L_21 - .L_20)
.L_20:
        /*003c*/ 	.word	0x00000000
        /*0040*/ 	.short	0x0002
        /*0042*/ 	.short	0x0010
        /*0044*/ 	.byte	0x00, 0xf0, 0x21, 0x00


	//----- nvinfo : EIATTR_KPARAM_INFO
	.align		4
.L_21:
        /*0048*/ 	.byte	0x04, 0x17
        /*004a*/ 	.short	(.L_23 - .L_22)
.L_22:
        /*004c*/ 	.word	0x00000000
        /*0050*/ 	.short	0x0001
        /*0052*/ 	.short	0x0008
        /*0054*/ 	.byte	0x00, 0xf0, 0x21, 0x00


	//----- nvinfo : EIATTR_KPARAM_INFO
	.align		4
.L_23:
        /*0058*/ 	.byte	0x04, 0x17
        /*005a*/ 	.short	(.L_25 - .L_24)
.L_24:
        /*005c*/ 	.word	0x00000000
        /*0060*/ 	.short	0x0000
        /*0062*/ 	.short	0x0000
        /*0064*/ 	.byte	0x00, 0xf0, 0x21, 0x00


	//----- nvinfo : EIATTR_SPARSE_MMA_MASK
	.align		4
.L_25:
        /*0068*/ 	.byte	0x03, 0x50
        /*006a*/ 	.short	0x0000


	//----- nvinfo : EIATTR_MAXREG_COUNT
	.align		4
        /*006c*/ 	.byte	0x03, 0x1b
        /*006e*/ 	.short	0x00ff


	//----- nvinfo : EIATTR_MERCURY_ISA_VERSION
	.align		4
        /*0070*/ 	.byte	0x03, 0x5f
        /*0072*/ 	.short	0x0101


	//----- nvinfo : EIATTR_VRC_CTA_INIT_COUNT
	.align		4
        /*0074*/ 	.byte	0x02, 0x4a
	.zero		1
	.zero		1


	//----- nvinfo : EIATTR_EXIT_INSTR_OFFSETS
	.align		4
        /*0078*/ 	.byte	0x04, 0x1c
        /*007a*/ 	.short	(.L_27 - .L_26)


	//   ....[0]....
.L_26:
        /*007c*/ 	.word	0x00000090


	//   ....[1]....
        /*0080*/ 	.word	0x00000180


	//   ....[2]....
        /*0084*/ 	.word	0x00000fc0


	//----- nvinfo : EIATTR_CRS_STACK_SIZE
	.align		4
.L_27:
        /*0088*/ 	.byte	0x04, 0x1e
        /*008a*/ 	.short	(.L_29 - .L_28)
.L_28:
        /*008c*/ 	.word	0x00000000


	//----- nvinfo : EIATTR_CBANK_PARAM_SIZE
	.align		4
.L_29:
        /*0090*/ 	.byte	0x03, 0x19
        /*0092*/ 	.short	0x0028


	//----- nvinfo : EIATTR_PARAM_CBANK
	.align		4
        /*0094*/ 	.byte	0x04, 0x0a
        /*0096*/ 	.short	(.L_31 - .L_30)
	.align		4
.L_30:
        /*0098*/ 	.word	index@(.nv.constant0._Z17mummergpuRCKernelP10MatchCoordPcPKiS3_ii)
        /*009c*/ 	.short	0x0380
        /*009e*/ 	.short	0x0028


	//----- nvinfo : EIATTR_SW_WAR
	.align		4
.L_31:
        /*00a0*/ 	.byte	0x04, 0x36
        /*00a2*/ 	.short	(.L_33 - .L_32)
.L_32:
        /*00a4*/ 	.word	0x00000008


	//----- nvinfo : EIATTR_BINDLESS_TEXTURE_BANK
	.align		4
.L_33:
        /*00a8*/ 	.byte	0x02, 0x15
	.zero		1
	.zero		1


	//----- nvinfo : EIATTR_BINDLESS_SURFACE_BANK
	.align		4
        /*00ac*/ 	.byte	0x02, 0x16
	.zero		1
	.zero		1


//--------------------- .nv.info._Z15mummergpuKernelP10MatchCoordPcPKiS3_ii --------------------------
	.section	.nv.info._Z15mummergpuKernelP10MatchCoordPcPKiS3_ii,"",@"SHT_CUDA_INFO"
	.sectionflags	@""
	.align	4


	//----- nvinfo : EIATTR_CUDA_API_VERSION
	.align		4
        /*0000*/ 	.byte	0x04, 0x37
        /*0002*/ 	.short	(.L_35 - .L_34)
.L_34:
        /*0004*/ 	.word	0x00000082


	//----- nvinfo : EIATTR_KPARAM_INFO
	.align		4
.L_35:
        /*0008*/ 	.byte	0x04, 0x17
        /*000a*/ 	.short	(.L_37 - .L_36)
.L_36:
        /*000c*/ 	.word	0x00000000
        /*0010*/ 	.short	0x0005
        /*0012*/ 	.short	0x0024
        /*0014*/ 	.byte	0x00, 0xf0, 0x11, 0x00


	//----- nvinfo : EIATTR_KPARAM_INFO
	.align		4
.L_37:
        /*0018*/ 	.byte	0x04, 0x17
        /*001a*/ 	.short	(.L_39 - .L_38)
.L_38:
        /*001c*/ 	.word	0x00000000
        /*0020*/ 	.short	0x0004
        /*0022*/ 	.short	0x0020
        /*0024*/ 	.byte	0x00, 0xf0, 0x11, 0x00


	//----- nvinfo : EIATTR_KPARAM_INFO
	.align		4
.L_39:
        /*0028*/ 	.byte	0x04, 0x17
        /*002a*/ 	.short	(.L_41 - .L_40)
.L_40:
        /*002c*/ 	.word	0x00000000
        /*0030*/ 	.short	0x0003
        /*0032*/ 	.short	0x0018
        /*0034*/ 	.byte	0x00, 0xf0, 0x21, 0x00


	//----- nvinfo : EIATTR_KPARAM_INFO
	.align		4
.L_41:
        /*0038*/ 	.byte	0x04, 0x17
        /*003a*/ 	.short	(.L_43 - .L_42)
.L_42:
        /*003c*/ 	.word	0x00000000
        /*0040*/ 	.short	0x0002
        /*0042*/ 	.short	0x0010
        /*0044*/ 	.byte	0x00, 0xf0, 0x21, 0x00


	//----- nvinfo : EIATTR_KPARAM_INFO
	.align		4
.L_43:
        /*0048*/ 	.byte	0x04, 0x17
        /*004a*/ 	.short	(.L_45 - .L_44)
.L_44:
        /*004c*/ 	.word	0x00000000
        /*0050*/ 	.short	0x0001
        /*0052*/ 	.short	0x0008
        /*0054*/ 	.byte	0x00, 0xf0, 0x21, 0x00


	//----- nvinfo : EIATTR_KPARAM_INFO
	.align		4
.L_45:
        /*0058*/ 	.byte	0x04, 0x17
        /*005a*/ 	.short	(.L_47 - .L_46)
.L_46:
        /*005c*/ 	.word	0x00000000
        /*0060*/ 	.short	0x0000
        /*0062*/ 	.short	0x0000
        /*0064*/ 	.byte	0x00, 0xf0, 0x21, 0x00


	//----- nvinfo : EIATTR_SPARSE_MMA_MASK
	.align		4
.L_47:
        /*0068*/ 	.byte	0x03, 0x50
        /*006a*/ 	.short	0x0000


	//----- nvinfo : EIATTR_MAXREG_COUNT
	.align		4
        /*006c*/ 	.byte	0x03, 0x1b
        /*006e*/ 	.short	0x00ff


	//----- nvinfo : EIATTR_MERCURY_ISA_VERSION
	.align		4
        /*0070*/ 	.byte	0x03, 0x5f
        /*0072*/ 	.short	0x0101


	//----- nvinfo : EIATTR_VRC_CTA_INIT_COUNT
	.align		4
        /*0074*/ 	.byte	0x02, 0x4a
	.zero		1
	.zero		1


	//----- nvinfo : EIATTR_EXIT_INSTR_OFFSETS
	.align		4
        /*0078*/ 	.byte	0x04, 0x1c
        /*007a*/ 	.short	(.L_49 - .L_48)


	//   ....[0]....
.L_48:
        /*007c*/ 	.word	0x00000090


	//   ....[1]....
        /*0080*/ 	.word	0x00000190


	//   ....[2]....
        /*0084*/ 	.word	0x00000cc0


	//----- nvinfo : EIATTR_CRS_STACK_SIZE
	.align		4
.L_49:
        /*0088*/ 	.byte	0x04, 0x1e
        /*008a*/ 	.short	(.L_51 - .L_50)
.L_50:
        /*008c*/ 	.word	0x00000000


	//----- nvinfo : EIATTR_CBANK_PARAM_SIZE
	.align		4
.L_51:
        /*0090*/ 	.byte	0x03, 0x19
        /*0092*/ 	.short	0x0028


	//----- nvinfo : EIATTR_PARAM_CBANK
	.align		4
        /*0094*/ 	.byte	0x04, 0x0a
        /*0096*/ 	.short	(.L_53 - .L_52)
	.align		4
.L_52:
        /*0098*/ 	.word	index@(.nv.constant0._Z15mummergpuKernelP10MatchCoordPcPKiS3_ii)
        /*009c*/ 	.short	0x0380
        /*009e*/ 	.short	0x0028


	//----- nvinfo : EIATTR_SW_WAR
	.align		4
.L_53:
        /*00a0*/ 	.byte	0x04, 0x36
        /*00a2*/ 	.short	(.L_55 - .L_54)
.L_54:
        /*00a4*/ 	.word	0x00000008


	//----- nvinfo : EIATTR_BINDLESS_TEXTURE_BANK
	.align		4
.L_55:
        /*00a8*/ 	.byte	0x02, 0x15
	.zero		1
	.zero		1


	//----- nvinfo : EIATTR_BINDLESS_SURFACE_BANK
	.align		4
        /*00ac*/ 	.byte	0x02, 0x16
	.zero		1
	.zero		1


//--------------------- .nv.callgraph             --------------------------
	.section	.nv.callgraph,"",@"SHT_CUDA_CALLGRAPH"
	.align	4
	.sectionentsize	8
	.align		4
        /*0000*/ 	.word	0x00000000
	.align		4
        /*0004*/ 	.word	0xffffffff
	.align		4
        /*0008*/ 	.word	0x00000000
	.align		4
        /*000c*/ 	.word	0xfffffffe
	.align		4
        /*0010*/ 	.word	0x00000000
	.align		4
        /*0014*/ 	.word	0xfffffffd
	.align		4
        /*0018*/ 	.word	0x00000000
	.align		4
        /*001c*/ 	.word	0xfffffffc


//--------------------- .nv.constant0._Z17mummergpuRCKernelP10MatchCoordPcPKiS3_ii --------------------------
	.section	.nv.constant0._Z17mummergpuRCKernelP10MatchCoordPcPKiS3_ii,"a",@progbits
	.sectionflags	@""
	.align	4
.nv.constant0._Z17mummergpuRCKernelP10MatchCoordPcPKiS3_ii:
	.zero		944
	.align		4
        /*03b0*/ 	.word	[20@lo(0x0)=childrentex]
	.align		4
        /*03b4*/ 	.word	[20@lo(0x0)=nodetex]
	.align		4
        /*03b8*/ 	.word	[20@lo(0x0)=reftex]


//--------------------- .nv.constant0._Z15mummergpuKernelP10MatchCoordPcPKiS3_ii --------------------------
	.section	.nv.constant0._Z15mummergpuKernelP10MatchCoordPcPKiS3_ii,"a",@progbits
	.sectionflags	@""
	.align	4
.nv.constant0._Z15mummergpuKernelP10MatchCoordPcPKiS3_ii:
	.zero		944
	.align		4
        /*03b0*/ 	.word	[20@lo(0x0)=childrentex]
	.align		4
        /*03b4*/ 	.word	[20@lo(0x0)=nodetex]
	.align		4
        /*03b8*/ 	.word	[20@lo(0x0)=reftex]


//--------------------- .text._Z17mummergpuRCKernelP10MatchCoordPcPKiS3_ii --------------------------
	.section	.text._Z17mummergpuRCKernelP10MatchCoordPcPKiS3_ii,"ax",@progbits
	.align	128
.text._Z17mummergpuRCKernelP10MatchCoordPcPKiS3_ii:
        .type           _Z17mummergpuRCKernelP10MatchCoordPcPKiS3_ii,@function
        .size           _Z17mummergpuRCKernelP10MatchCoordPcPKiS3_ii,(.L_x_64 - _Z17mummergpuRCKernelP10MatchCoordPcPKiS3_ii)
        .other          _Z17mummergpuRCKernelP10MatchCoordPcPKiS3_ii,@"STO_CUDA_ENTRY STV_DEFAULT"
_Z17mummergpuRCKernelP10MatchCoordPcPKiS3_ii:
[----:B------:R-:W-:Y:S01]  /*0000*/  LDC R1, c[0x0][0x37c] ;  /* 0x0000df00ff017b82 */ /* 0x000fe20000000800 */
[----:B------:R-:W0:Y:S07]  /*0010*/  S2R R0, SR_TID.X ;  /* 0x0000000000007919 */ /* 0x000e2e0000002100 */
[----:B------:R-:W1:Y:S01]  /*0020*/  S2UR UR4, SR_CTAID.X ;  /* 0x00000000000479c3 */ /* 0x000e620000002500 */
[----:B------:R-:W2:Y:S07]  /*0030*/  LDCU UR5, c[0x0][0x3a0] ;  /* 0x00007400ff0577ac */ /* 0x000eae0008000800 */
[----:B------:R-:W3:Y:S01]  /*0040*/  LDC R9, c[0x0][0x360] ;  /* 0x0000d800ff097b82 */ /* 0x000ee20000000800 */
[----:B-1----:R-:W-:Y:S01]  /*0050*/  UPRMT UR4, UR4, 0x7210, URZ ;  /* 0x0000721004047896 */ /* 0x002fe200080000ff */
[----:B---3--:R-:W-:-:S05]  /*0060*/  PRMT R9, R9, 0x7210, RZ ;  /* 0x0000721009097816 */ /* 0x008fca00000000ff */
[----:B0-----:R-:W-:-:S05]  /*0070*/  IMAD R9, R9, UR4, R0 ;  /* 0x0000000409097c24 */ /* 0x001fca000f8e0200 */
[----:B--2---:R-:W-:-:S13]  /*0080*/  ISETP.GE.AND P0, PT, R9, UR5, PT ;  /* 0x0000000509007c0c */ /* 0x004fda000bf06270 */
[----:B------:R-:W-:Y:S05]  /*0090*/  @P0 EXIT ;  /* 0x000000000000094d */ /* 0x000fea0003800000 */
[----:B------:R-:W0:Y:S01]  /*00a0*/  LDC.64 R2, c[0x0][0x398] ;  /* 0x0000e600ff027b82 */ /* 0x000e220000000a00 */
[----:B------:R-:W1:Y:S01]  /*00b0*/  LDCU.64 UR8, c[0x0][0x358] ;  /* 0x00006b00ff0877ac */ /* 0x000e620008000a00 */
[----:B------:R-:W2:Y:S06]  /*00c0*/  LDCU UR6, c[0x0][0x3a4] ;  /* 0x00007480ff0677ac */ /* 0x000eac0008000800 */
[----:B------:R-:W3:Y:S08]  /*00d0*/  LDC.64 R4, c[0x0][0x390] ;  /* 0x0000e400ff047b82 */ /* 0x000ef00000000a00 */
[----:B------:R-:W2:Y:S01]  /*00e0*/  LDC.64 R6, c[0x0][0x380] ;  /* 0x0000e000ff067b82 */ /* 0x000ea20000000a00 */
[----:B0-----:R-:W-:-:S05]  /*00f0*/  IMAD.WIDE R2, R9, 0x4, R2 ;  /* 0x0000000409027825 */ /* 0x001fca00078e0202 */
[----:B-1----:R-:W2:Y:S01]  /*0100*/  LDG.E R8, desc[UR8][R2.64] ;  /* 0x0000000802087981 */ /* 0x002ea2000c1e1900 */
[----:B---3--:R-:W-:-:S05]  /*0110*/  IMAD.WIDE R4, R9, 0x4, R4 ;  /* 0x0000000409047825 */ /* 0x008fca00078e0204 */
[----:B------:R0:W4:Y:S01]  /*0120*/  LDG.E R11, desc[UR8][R4.64] ;  /* 0x00000008040b7981 */ /* 0x000122000c1e1900 */
[----:B--2---:R-:W-:Y:S01]  /*0130*/  UIADD3 UR4, UPT, UPT, UR6, 0x1, URZ ;  /* 0x0000000106047890 */ /* 0x004fe2000fffe0ff */
[----:B------:R-:W-:-:S03]  /*0140*/  PRMT R0, R9, 0x7210, RZ ;  /* 0x0000721009007816 */ /* 0x000fc600000000ff */
[----:B------:R-:W-:-:S06]  /*0150*/  UPRMT UR4, UR4, 0x7210, URZ ;  /* 0x0000721004047896 */ /* 0x000fcc00080000ff */
[----:B------:R-:W-:Y:S01]  /*0160*/  IMAD R0, R0, UR4, RZ ;  /* 0x0000000400007c24 */ /* 0x000fe2000f8e02ff */
[----:B------:R-:W-:-:S13]  /*0170*/  ISETP.GE.AND P0, PT, R8, UR6, PT ;  /* 0x0000000608007c0c */ /* 0x000fda000bf06270 */
[----:B0-----:R-:W-:Y:S05]  /*0180*/  @!P0 EXIT ;  /* 0x000000000000894d */ /* 0x001fea0003800000 */
[----:B------:R-:W0:Y:S01]  /*0190*/  LDCU.64 UR4, c[0x0][0x388] ;  /* 0x00007100ff0477ac */ /* 0x000e220008000a00 */
[----:B----4-:R-:W-:Y:S01]  /*01a0*/  IMAD.WIDE R2, R11, 0x8, R6 ;  /* 0x000000080b027825 */ /* 0x010fe200078e0206 */
[----:B------:R-:W-:-:S03]  /*01b0*/  UIADD3 UR6, UPT, UPT, UR6, -0x1, URZ ;  /* 0xffffffff06067890 */ /* 0x000fc6000fffe0ff */
[----:B------:R-:W-:-:S04]  /*01c0*/  IMAD.WIDE.U32 R4, R0, 0x8, RZ ;  /* 0x0000000800047825 */ /* 0x000fc800078e00ff */
[----:B------:R-:W-:Y:S01]  /*01d0*/  IMAD.MOV.U32 R7, RZ, RZ, R8 ;  /* 0x000000ffff077224 */ /* 0x000fe200078e0008 */
[----:B------:R-:W-:Y:S02]  /*01e0*/  IADD3 R10, P0, PT, R2, -R4, RZ ;  /* 0x80000004020a7210 */ /* 0x000fe40007f1e0ff */
[----:B------:R-:W-:-:S03]  /*01f0*/  CS2R R8, SRZ ;  /* 0x0000000000087805 */ /* 0x000fc6000001ff00 */
[----:B------:R-:W-:Y:S01]  /*0200*/  IMAD.X R2, R3, 0x1, ~R5, P0 ;  /* 0x0000000103027824 */ /* 0x000fe200000e0e05 */
[----:B0-----:R-:W-:-:S04]  /*0210*/  IADD3 R0, P1, PT, R11, UR4, RZ ;  /* 0x000000040b007c10 */ /* 0x001fc8000ff3e0ff */
[----:B------:R-:W-:Y:S01]  /*0220*/  LEA.HI.X.SX32 R6, R11, UR5, 0x1, P1 ;  /* 0x000000050b067c11 */ /* 0x000fe200088f0eff */
[----:B------:R-:W-:-:S08]  /*0230*/  IMAD.MOV.U32 R11, RZ, RZ, R2 ;  /* 0x000000ffff0b7224 */ /* 0x000fd000078e0002 */
.L_x_38:
[----:B-----5:R-:W-:-:S04]  /*0240*/  ISETP.EQ.U32.AND P0, PT, R3, RZ, PT ;  /* 0x000000ff0300720c */ /* 0x020fc80003f02070 */
[----:B------:R-:W-:-:S13]  /*0250*/  ISETP.LE.OR P0, PT, R8, RZ, P0 ;  /* 0x000000ff0800720c */ /* 0x000fda0000703670 */
[----:B------:R-:W-:-:S04]  /*0260*/  @P0 IMAD.MOV.U32 R8, RZ, RZ, 0x1 ;  /* 0x00000001ff080424 */ /* 0x000fc800078e00ff */
[----:B------:R-:W-:-:S05]  /*0270*/  IMAD.IADD R5, R7, 0x1, -R8 ;  /* 0x0000000107057824 */ /* 0x000fca00078e0a08 */
[----:B------:R-:W-:-:S04]  /*0280*/  IADD3 R4, P1, PT, R5, R0, RZ ;  /* 0x0000000005047210 */ /* 0x000fc80007f3e0ff */
[----:B------:R-:W-:-:S05]  /*0290*/  LEA.HI.X.SX32 R5, R5, R6, 0x1, P1 ;  /* 0x0000000605057211 */ /* 0x000fca00008f0eff */
[----:B------:R0:W2:Y:S01]  /*02a0*/  LDG.E.S8 R13, desc[UR8][R4.64+0x1] ;  /* 0x00000108040d7981 */ /* 0x0000a2000c1e1300 */
[----:B------:R-:W-:Y:S01]  /*02b0*/  BSSY.RECONVERGENT B0, `(.L_x_0) ;  /* 0x0000018000007945 */ /* 0x000fe20003800200 */
[----:B------:R-:W-:Y:S02]  /*02c0*/  @P0 IMAD.MOV.U32 R9, RZ, RZ, RZ ;  /* 0x000000ffff090224 */ /* 0x000fe400078e00ff */
[----:B------:R-:W-:Y:S02]  /*02d0*/  @P0 IMAD.MOV.U32 R3, RZ, RZ, 0x10000 ;  /* 0x00010000ff030424 */ /* 0x000fe400078e00ff */
[----:B0-----:R-:W-:Y:S02]  /*02e0*/  IMAD.MOV.U32 R4, RZ, RZ, R10 ;  /* 0x000000ffff047224 */ /* 0x001fe400078e000a */
[----:B------:R-:W-:Y:S01]  /*02f0*/  IMAD.MOV.U32 R5, RZ, RZ, R11 ;  /* 0x000000ffff057224 */ /* 0x000fe200078e000b */
[----:B--2---:R-:W-:-:S13]  /*0300*/  ISETP.NE.AND P1, PT, R13, 0x41, PT ;  /* 0x000000410d00780c */ /* 0x004fda0003f25270 */
[----:B------:R-:W-:Y:S05]  /*0310*/  @!P1 BRA `(.L_x_1) ;  /* 0x0000000000409947 */ /* 0x000fea0003800000 */
[----:B------:R-:W-:-:S13]  /*0320*/  ISETP.NE.AND P0, PT, R13, 0x43, PT ;  /* 0x000000430d00780c */ /* 0x000fda0003f05270 */
[----:B------:R-:W-:Y:S05]  /*0330*/  @!P0 BRA `(.L_x_2) ;  /* 0x0000000000308947 */ /* 0x000fea0003800000 */
[----:B------:R-:W-:-:S13]  /*0340*/  ISETP.NE.AND P0, PT, R13, 0x47, PT ;  /* 0x000000470d00780c */ /* 0x000fda0003f05270 */
[----:B------:R-:W-:Y:S05]  /*0350*/  @!P0 BRA `(.L_x_3) ;  /* 0x0000000000208947 */ /* 0x000fea0003800000 */
[----:B------:R-:W-:-:S13]  /*0360*/  ISETP.NE.AND P0, PT, R13, 0x54, PT ;  /* 0x000000540d00780c */ /* 0x000fda0003f05270 */
[----:B------:R-:W-:Y:S05]  /*0370*/  @!P0 BRA `(.L_x_4) ;  /* 0x0000000000108947 */ /* 0x000fea0003800000 */
[----:B------:R-:W-:-:S13]  /*0380*/  ISETP.NE.AND P0, PT, R13, 0x71, PT ;  /* 0x000000710d00780c */ /* 0x000fda0003f05270 */
[----:B------:R-:W-:Y:S02]  /*0390*/  @P0 IMAD.MOV.U32 R10, RZ, RZ, R13 ;  /* 0x000000ffff0a0224 */ /* 0x000fe400078e000d */
[----:B------:R-:W-:Y:S01]  /*03a0*/  @!P0 IMAD.MOV.U32 R10, RZ, RZ, RZ ;  /* 0x000000ffff0a8224 */ /* 0x000fe200078e00ff */
[----:B------:R-:W-:Y:S06]  /*03b0*/  BRA `(.L_x_5) ;  /* 0x00000000001c7947 */ /* 0x000fec0003800000 */
.L_x_4:
[----:B------:R-:W-:Y:S01]  /*03c0*/  IMAD.MOV.U32 R10, RZ, RZ, 0x41 ;  /* 0x00000041ff0a7424 */ /* 0x000fe200078e00ff */
[----:B------:R-:W-:Y:S06]  /*03d0*/  BRA `(.L_x_5) ;  /* 0x0000000000147947 */ /* 0x000fec0003800000 */
.L_x_3:
[----:B------:R-:W-:Y:S01]  /*03e0*/  IMAD.MOV.U32 R10, RZ, RZ, 0x43 ;  /* 0x00000043ff0a7424 */ /* 0x000fe200078e00ff */
[----:B------:R-:W-:Y:S06]  /*03f0*/  BRA `(.L_x_5) ;  /* 0x00000000000c7947 */ /* 0x000fec0003800000 */
.L_x_2:
[----:B------:R-:W-:Y:S01]  /*0400*/  IMAD.MOV.U32 R10, RZ, RZ, 0x47 ;  /* 0x00000047ff0a7424 */ /* 0x000fe200078e00ff */
[----:B------:R-:W-:Y:S06]  /*0410*/  BRA `(.L_x_5) ;  /* 0x0000000000047947 */ /* 0x000fec0003800000 */
.L_x_1:
[----:B------:R-:W-:-:S07]  /*0420*/  IMAD.MOV.U32 R10, RZ, RZ, 0x54 ;  /* 0x00000054ff0a7424 */ /* 0x000fce00078e00ff */
.L_x_5:
[----:B------:R-:W-:Y:S05]  /*0430*/  BSYNC.RECONVERGENT B0 ;  /* 0x0000000000007941 */ /* 0x000fea0003800200 */
.L_x_0:
[----:B------:R-:W-:Y:S01]  /*0440*/  ISETP.NE.AND P0, PT, R10, RZ, PT ;  /* 0x000000ff0a00720c */ /* 0x000fe20003f05270 */
[----:B------:R-:W-:-:S12]  /*0450*/  BSSY.RECONVERGENT B0, `(.L_x_6) ;  /* 0x00000ab000007945 */ /* 0x000fd80003800200 */
[----:B------:R-:W-:Y:S05]  /*0460*/  @!P0 BRA `(.L_x_7) ;  /* 0x0000000800488947 */ /* 0x000fea0003800000 */
[----:B------:R-:W-:-:S07]  /*0470*/  IMAD.MOV.U32 R2, RZ, RZ, R10 ;  /* 0x000000ffff027224 */ /* 0x000fce00078e000a */
.L_x_34:
[----:B------:R-:W0:Y:S01]  /*0480*/  LDCU UR4, c[0x0][0x3b0] ;  /* 0x00007600ff0477ac */ /* 0x000e220008000800 */
[----:B------:R-:W-:Y:S01]  /*0490*/  IMAD.U32 R10, R3, 0x10000, RZ ;  /* 0x00010000030a7824 */ /* 0x000fe200078e00ff */
[----:B------:R-:W-:Y:S01]  /*04a0*/  SHF.R.U32.HI R17, RZ, 0x10, R3 ;  /* 0x00000010ff117819 */ /* 0x000fe20000011603 */
[----:B------:R-:W-:Y:S01]  /*04b0*/  IMAD.MOV.U32 R16, RZ, RZ, -0x3e000000 ;  /* 0xc2000000ff107424 */ /* 0x000fe200078e00ff */
[----:B------:R-:W-:Y:S02]  /*04c0*/  UMOV UR5, URZ ;  /* 0x000000ff00057c82 */ /* 0x000fe40008000000 */
[----:B------:R-:W-:Y:S02]  /*04d0*/  SHF.R.U32.HI R19, RZ, 0x10, R10 ;  /* 0x00000010ff137819 */ /* 0x000fe4000001160a */
[----:B------:R-:W-:Y:S02]  /*04e0*/  I2FP.F32.U32 R11, R17 ;  /* 0x00000011000b7245 */ /* 0x000fe40000201000 */
[----:B------:R-:W-:-:S06]  /*04f0*/  I2FP.F32.U32 R10, R19 ;  /* 0x00000013000a7245 */ /* 0x000fcc0000201000 */
[----:B0-----:R0:W5:Y:S01]  /*0500*/  TEX.LL R14, R10, R10, R16, UR4, 2D ;  /* 0x28ff04100a0a7f60 */ /* 0x00116200089e0f0e */
[----:B------:R-:W-:Y:S01]  /*0510*/  ISETP.NE.AND P0, PT, R2, 0x41, PT ;  /* 0x000000410200780c */ /* 0x000fe20003f05270 */
[----:B------:R-:W-:Y:S01]  /*0520*/  BSSY.RECONVERGENT B1, `(.L_x_8) ;  /* 0x0000012000017945 */ /* 0x000fe20003800200 */
[--C-:B------:R-:W-:Y:S02]  /*0530*/  IMAD.MOV.U32 R13, RZ, RZ, R3.reuse ;  /* 0x000000ffff0d7224 */ /* 0x100fe400078e0003 */
[----:B------:R-:W-:Y:S02]  /*0540*/  IMAD.MOV.U32 R12, RZ, RZ, R3 ;  /* 0x000000ffff0c7224 */ /* 0x000fe400078e0003 */
[----:B------:R-:W-:-:S07]  /*0550*/  IMAD.MOV.U32 R18, RZ, RZ, R8 ;  /* 0x000000ffff127224 */ /* 0x000fce00078e0008 */
[----:B0-----:R-:W-:Y:S05]  /*0560*/  @!P0 BRA `(.L_x_9) ;  /* 0x0000000000308947 */ /* 0x001fea0003800000 */
[----:B------:R-:W-:-:S13]  /*0570*/  ISETP.NE.AND P0, PT, R2, 0x43, PT ;  /* 0x000000430200780c */ /* 0x000fda0003f05270 */
[----:B------:R-:W-:Y:S05]  /*0580*/  @!P0 BRA `(.L_x_10) ;  /* 0x0000000000208947 */ /* 0x000fea0003800000 */
[----:B------:R-:W-:-:S13]  /*0590*/  ISETP.NE.AND P0, PT, R2, 0x47, PT ;  /* 0x000000470200780c */ /* 0x000fda0003f05270 */
[----:B------:R-:W-:Y:S05]  /*05a0*/  @!P0 BRA `(.L_x_11) ;  /* 0x0000000000108947 */ /* 0x000fea0003800000 */
[----:B------:R-:W-:-:S13]  /*05b0*/  ISETP.NE.AND P0, PT, R2, 0x54, PT ;  /* 0x000000540200780c */ /* 0x000fda0003f05270 */
[----:B------:R-:W-:Y:S02]  /*05c0*/  @P0 IMAD.MOV.U32 R3, RZ, RZ, RZ ;  /* 0x000000ffff030224 */ /* 0x000fe400078e00ff */
[----:B-----5:R-:W-:Y:S01]  /*05d0*/  @!P0 IMAD.MOV.U32 R3, RZ, RZ, R15 ;  /* 0x000000ffff038224 */ /* 0x020fe200078e000f */
[----:B------:R-:W-:Y:S06]  /*05e0*/  BRA `(.L_x_12) ;  /* 0x0000000000147947 */ /* 0x000fec0003800000 */
.L_x_11:
[----:B-----5:R-:W-:Y:S01]  /*05f0*/  IMAD.MOV.U32 R3, RZ, RZ, R14 ;  /* 0x000000ffff037224 */ /* 0x020fe200078e000e */
[----:B------:R-:W-:Y:S06]  /*0600*/  BRA `(.L_x_12) ;  /* 0x00000000000c7947 */ /* 0x000fec0003800000 */
.L_x_10:
[----:B-----5:R-:W-:Y:S01]  /*0610*/  IMAD.MOV.U32 R3, RZ, RZ, R11 ;  /* 0x000000ffff037224 */ /* 0x020fe200078e000b */
[----:B------:R-:W-:Y:S06]  /*0620*/  BRA `(.L_x_12) ;  /* 0x0000000000047947 */ /* 0x000fec0003800000 */
.L_x_9:
[----:B-----5:R-:W-:-:S07]  /*0630*/  IMAD.MOV.U32 R3, RZ, RZ, R10 ;  /* 0x000000ffff037224 */ /* 0x020fce00078e000a */
.L_x_12:
[----:B------:R-:W-:Y:S05]  /*0640*/  BSYNC.RECONVERGENT B1 ;  /* 0x0000000000017941 */ /* 0x000fea0003800200 */
.L_x_8:
[----:B------:R-:W-:-:S13]  /*0650*/  ISETP.NE.U32.AND P0, PT, R3, RZ, PT ;  /* 0x000000ff0300720c */ /* 0x000fda0003f05070 */
[----:B------:R-:W-:Y:S05]  /*0660*/  @!P0 BRA `(.L_x_13) ;  /* 0x0000000400908947 */ /* 0x000fea0003800000 */
[----:B------:R-:W0:Y:S01]  /*0670*/  LDCU UR4, c[0x0][0x3b4] ;  /* 0x00007680ff0477ac */ /* 0x000e220008000800 */
[----:B------:R-:W0:Y:S01]  /*0680*/  I2F.U16 R10, R3 ;  /* 0x00000003000a7306 */ /* 0x000e220000101000 */
[----:B------:R-:W-:Y:S01]  /*0690*/  SHF.R.U32.HI R11, RZ, 0x10, R3 ;  /* 0x00000010ff0b7819 */ /* 0x000fe20000011603 */
[----:B------:R-:W-:-:S03]  /*06a0*/  UMOV UR5, URZ ;  /* 0x000000ff00057c82 */ /* 0x000fc60008000000 */
[----:B------:R-:W-:-:S06]  /*06b0*/  I2FP.F32.U32 R11, R11 ;  /* 0x0000000b000b7245 */ /* 0x000fcc0000201000 */
[----:B0-----:R0:W5:Y:S01]  /*06c0*/  TEX.LL RZ, R10, R10, R16, UR4, 2D, 0x3 ;  /* 0x28ff04100a0a7f60 */ /* 0x00116200089e03ff */
[----:B------:R-:W-:Y:S01]  /*06d0*/  ISETP.NE.AND P0, PT, R9, RZ, PT ;  /* 0x000000ff0900720c */ /* 0x000fe20003f05270 */
[----:B------:R-:W-:-:S12]  /*06e0*/  BSSY.RECONVERGENT B1, `(.L_x_14) ;  /* 0x000000e000017945 */ /* 0x000fd80003800200 */
[----:B0-----:R-:W-:Y:S05]  /*06f0*/  @!P0 BRA `(.L_x_15) ;  /* 0x0000000000288947 */ /* 0x001fea0003800000 */
[----:B-----5:R-:W-:-:S04]  /*0700*/  IMAD.IADD R13, R11, 0x1, -R10 ;  /* 0x000000010b0d7824 */ /* 0x020fc800078e0a0a */
[----:B------:R-:W-:-:S05]  /*0710*/  VIADD R2, R13, 0x1 ;  /* 0x000000010d027836 */ /* 0x000fca0000000000 */
[----:B------:R-:W-:-:S13]  /*0720*/  ISETP.GE.AND P0, PT, R9, R2, PT ;  /* 0x000000020900720c */ /* 0x000fda0003f06270 */
[----:B------:R-:W-:Y:S01]  /*0730*/  @P0 IADD3 R9, PT, PT, R9, -0x1, -R13 ;  /* 0xffffffff09090810 */ /* 0x000fe20007ffe80d */
[----:B------:R-:W-:Y:S01]  /*0740*/  @P0 VIADD R14, R11, 0x1 ;  /* 0x000000010b0e0836 */ /* 0x000fe20000000000 */
[----:B------:R-:W-:-:S03]  /*0750*/  @P0 IADD3 R8, PT, PT, R13, 0x1, R8 ;  /* 0x000000010d080810 */ /* 0x000fc60007ffe008 */
[C---:B------:R-:W-:Y:S02]  /*0760*/  @!P0 IMAD.IADD R8, R9.reuse, 0x1, R18 ;  /* 0x0000000109088824 */ /* 0x040fe400078e0212 */
[----:B------:R-:W-:Y:S02]  /*0770*/  @!P0 IMAD.IADD R14, R9, 0x1, R10 ;  /* 0x00000001090e8824 */ /* 0x000fe400078e020a */
[----:B------:R-:W-:Y:S01]  /*0780*/  @!P0 IMAD.MOV.U32 R9, RZ, RZ, RZ ;  /* 0x000000ffff098224 */ /* 0x000fe200078e00ff */
[----:B------:R-:W-:Y:S06]  /*0790*/  BRA `(.L_x_16) ;  /* 0x0000000000087947 */ /* 0x000fec0003800000 */
.L_x_15:
[----:B------:R-:W-:Y:S02]  /*07a0*/  VIADD R8, R8, 0x1 ;  /* 0x0000000108087836 */ /* 0x000fe40000000000 */
[----:B-----5:R-:W-:-:S07]  /*07b0*/  VIADD R14, R10, 0x1 ;  /* 0x000000010a0e7836 */ /* 0x020fce0000000000 */
.L_x_16:
[----:B------:R-:W-:Y:S05]  /*07c0*/  BSYNC.RECONVERGENT B1 ;  /* 0x0000000000017941 */ /* 0x000fea0003800200 */
.L_x_14:
[----:B------:R-:W-:-:S05]  /*07d0*/  IMAD.IADD R13, R7, 0x1, -R8 ;  /* 0x00000001070d7824 */ /* 0x000fca00078e0a08 */
[----:B------:R-:W-:-:S04]  /*07e0*/  IADD3 R16, P0, PT, R13, R0, RZ ;  /* 0x000000000d107210 */ /* 0x000fc80007f1e0ff */
[----:B------:R-:W-:-:S05]  /*07f0*/  LEA.HI.X.SX32 R17, R13, R6, 0x1, P0 ;  /* 0x000000060d117211 */ /* 0x000fca00000f0eff */
[----:B------:R-:W2:Y:S01]  /*0800*/  LDG.E.S8 R2, desc[UR8][R16.64+0x1] ;  /* 0x0000010810027981 */ /* 0x000ea2000c1e1300 */
[----:B------:R-:W-:Y:S01]  /*0810*/  BSSY.RECONVERGENT B1, `(.L_x_17) ;  /* 0x0000013000017945 */ /* 0x000fe20003800200 */
        /* <DEDUP_REMOVED lines=9> */
[----:B------:R-:W-:Y:S01]  /*08b0*/  @!P0 IMAD.MOV.U32 R2, RZ, RZ, RZ ;  /* 0x000000ffff028224 */ /* 0x000fe200078e00ff */
[----:B------:R-:W-:Y:S06]  /*08c0*/  BRA `(.L_x_22) ;  /* 0x00000000001c7947 */ /* 0x000fec0003800000 */
.L_x_21:
[----:B------:R-:W-:Y:S01]  /*08d0*/  IMAD.MOV.U32 R2, RZ, RZ, 0x41 ;  /* 0x00000041ff027424 */ /* 0x000fe200078e00ff */
[----:B------:R-:W-:Y:S06]  /*08e0*/  BRA `(.L_x_22) ;  /* 0x0000000000147947 */ /* 0x000fec0003800000 */
.L_x_20:
[----:B------:R-:W-:Y:S01]  /*08f0*/  IMAD.MOV.U32 R2, RZ, RZ, 0x43 ;  /* 0x00000043ff027424 */ /* 0x000fe200078e00ff */
[----:B------:R-:W-:Y:S06]  /*0900*/  BRA `(.L_x_22) ;  /* 0x00000000000c7947 */ /* 0x000fec0003800000 */
.L_x_19:
[----:B------:R-:W-:Y:S01]  /*0910*/  IMAD.MOV.U32 R2, RZ, RZ, 0x47 ;  /* 0x00000047ff027424 */ /* 0x000fe200078e00ff */
[----:B------:R-:W-:Y:S06]  /*0920*/  BRA `(.L_x_22) ;  /* 0x0000000000047947 */ /* 0x000fec0003800000 */
.L_x_18:
[----:B------:R-:W-:-:S07]  /*0930*/  IMAD.MOV.U32 R2, RZ, RZ, 0x54 ;  /* 0x00000054ff027424 */ /* 0x000fce00078e00ff */
.L_x_22:
[----:B------:R-:W-:Y:S05]  /*0940*/  BSYNC.RECONVERGENT B1 ;  /* 0x0000000000017941 */ /* 0x000fea0003800200 */
.L_x_17:
[----:B------:R-:W-:Y:S01]  /*0950*/  ISETP.NE.AND P0, PT, R2, RZ, PT ;  /* 0x000000ff0200720c */ /* 0x000fe20003f05270 */
[----:B------:R-:W-:Y:S03]  /*0960*/  BSSY.RELIABLE B1, `(.L_x_23) ;  /* 0x0000032000017945 */ /* 0x000fe60003800100 */
[----:B------:R-:W-:-:S13]  /*0970*/  ISETP.LT.OR P1, PT, R11, R14, !P0 ;  /* 0x0000000e0b00720c */ /* 0x000fda0004721670 */
[----:B------:R-:W-:Y:S05]  /*0980*/  @P1 BRA `(.L_x_24) ;  /* 0x0000000000bc1947 */ /* 0x000fea0003800000 */
.L_x_33:
[----:B------:R-:W0:Y:S01]  /*0990*/  LDCU UR4, c[0x0][0x3b8] ;  /* 0x00007700ff0477ac */ /* 0x000e220008000800 */
[----:B------:R-:W-:Y:S01]  /*09a0*/  LOP3.LUT R15, R14, 0x3, RZ, 0xc0, !PT ;  /* 0x000000030e0f7812 */ /* 0x000fe200078ec0ff */
[----:B------:R-:W-:Y:S01]  /*09b0*/  IMAD.MOV.U32 R18, RZ, RZ, -0x3e000000 ;  /* 0xc2000000ff127424 */ /* 0x000fe200078e00ff */
[--C-:B------:R-:W-:Y:S01]  /*09c0*/  SHF.R.S32.HI R13, RZ, 0x2, R14.reuse ;  /* 0x00000002ff0d7819 */ /* 0x100fe2000001140e */
[----:B------:R-:W-:Y:S01]  /*09d0*/  UMOV UR5, URZ ;  /* 0x000000ff00057c82 */ /* 0x000fe20008000000 */
[----:B------:R-:W-:Y:S02]  /*09e0*/  SHF.R.S32.HI R16, RZ, 0x12, R14 ;  /* 0x00000012ff107819 */ /* 0x000fe4000001140e */
[----:B------:R-:W-:-:S03]  /*09f0*/  LOP3.LUT R13, R13, 0xffff, RZ, 0xc0, !PT ;  /* 0x0000ffff0d0d7812 */ /* 0x000fc600078ec0ff */
[----:B------:R-:W-:Y:S01]  /*0a00*/  IMAD R15, R16, 0x4, R15 ;  /* 0x00000004100f7824 */ /* 0x000fe200078e020f */
[----:B------:R-:W-:-:S04]  /*0a10*/  I2FP.F32.S32 R16, R13 ;  /* 0x0000000d00107245 */ /* 0x000fc80000201400 */
[----:B------:R-:W-:-:S04]  /*0a20*/  I2FP.F32.S32 R17, R15 ;  /* 0x0000000f00117245 */ /* 0x000fc80000201400 */
[----:B0-----:R-:W5:Y:S02]  /*0a30*/  TEX.LL RZ, R16, R16, R18, UR4, 2D, 0x1 ;  /* 0x28ff041210107f60 */ /* 0x001f6400089e01ff */
[----:B-----5:R-:W-:-:S04]  /*0a40*/  PRMT R13, R16, 0x8880, RZ ;  /* 0x00008880100d7816 */ /* 0x020fc800000000ff */
[----:B------:R-:W-:-:S13]  /*0a50*/  ISETP.NE.AND P0, PT, R2, R13, PT ;  /* 0x0000000d0200720c */ /* 0x000fda0003f05270 */
[----:B------:R-:W-:Y:S05]  /*0a60*/  @P0 BREAK.RELIABLE B1 ;  /* 0x0000000000010942 */ /* 0x000fea0003800100 */
[----:B------:R-:W-:Y:S05]  /*0a70*/  @P0 BRA `(.L_x_25) ;  /* 0x0000000000cc0947 */ /* 0x000fea0003800000 */
[----:B------:R-:W-:-:S04]  /*0a80*/  VIADD R8, R8, 0x1 ;  /* 0x0000000108087836 */ /* 0x000fc80000000000 */
[----:B------:R-:W-:-:S05]  /*0a90*/  IMAD.IADD R13, R7, 0x1, -R8 ;  /* 0x00000001070d7824 */ /* 0x000fca00078e0a08 */
[----:B------:R-:W-:-:S04]  /*0aa0*/  IADD3 R16, P0, PT, R13, R0, RZ ;  /* 0x000000000d107210 */ /* 0x000fc80007f1e0ff */
[----:B------:R-:W-:-:S05]  /*0ab0*/  LEA.HI.X.SX32 R17, R13, R6, 0x1, P0 ;  /* 0x000000060d117211 */ /* 0x000fca00000f0eff */
[----:B------:R-:W2:Y:S01]  /*0ac0*/  LDG.E.S8 R2, desc[UR8][R16.64+0x1] ;  /* 0x0000010810027981 */ /* 0x000ea2000c1e1300 */
[----:B------:R-:W-:Y:S01]  /*0ad0*/  BSSY.RECONVERGENT B2, `(.L_x_26) ;  /* 0x0000014000027945 */ /* 0x000fe20003800200 */
[----:B------:R-:W-:Y:S01]  /*0ae0*/  VIADD R14, R14, 0x1 ;  /* 0x000000010e0e7836 */ /* 0x000fe20000000000 */
        /* <DEDUP_REMOVED lines=11> */
.L_x_30:
[----:B------:R-:W-:Y:S01]  /*0ba0*/  IMAD.MOV.U32 R2, RZ, RZ, 0x41 ;  /* 0x00000041ff027424 */ /* 0x000fe200078e00ff */
[----:B------:R-:W-:Y:S06]  /*0bb0*/  BRA `(.L_x_31) ;  /* 0x0000000000147947 */ /* 0x000fec0003800000 */
.L_x_29:
[----:B------:R-:W-:Y:S01]  /*0bc0*/  IMAD.MOV.U32 R2, RZ, RZ, 0x43 ;  /* 0x00000043ff027424 */ /* 0x000fe200078e00ff */
[----:B------:R-:W-:Y:S06]  /*0bd0*/  BRA `(.L_x_31) ;  /* 0x00000000000c7947 */ /* 0x000fec0003800000 */
.L_x_28:
[----:B------:R-:W-:Y:S01]  /*0be0*/  IMAD.MOV.U32 R2, RZ, RZ, 0x47 ;  /* 0x00000047ff027424 */ /* 0x000fe200078e00ff */
[----:B------:R-:W-:Y:S06]  /*0bf0*/  BRA `(.L_x_31) ;  /* 0x0000000000047947 */ /* 0x000fec0003800000 */
.L_x_27:
[----:B------:R-:W-:-:S07]  /*0c00*/  IMAD.MOV.U32 R2, RZ, RZ, 0x54 ;  /* 0x00000054ff027424 */ /* 0x000fce00078e00ff */
.L_x_31:
[----:B------:R-:W-:Y:S05]  /*0c10*/  BSYNC.RECONVERGENT B2 ;  /* 0x0000000000027941 */ /* 0x000fea0003800200 */
.L_x_26:
[----:B------:R-:W-:-:S13]  /*0c20*/  ISETP.GE.AND P0, PT, R11, R14, PT ;  /* 0x0000000e0b00720c */ /* 0x000fda0003f06270 */
[----:B------:R-:W-:Y:S05]  /*0c30*/  @!P0 BRA `(.L_x_32) ;  /* 0x00000000000c8947 */ /* 0x000fea0003800000 */
[----:B------:R-:W-:-:S13]  /*0c40*/  ISETP.NE.AND P0, PT, R2, RZ, PT ;  /* 0x000000ff0200720c */ /* 0x000fda0003f05270 */
[----:B------:R-:W-:Y:S05]  /*0c50*/  @P0 BRA `(.L_x_33) ;  /* 0xfffffffc004c0947 */ /* 0x000fea000383ffff */
[----:B------:R-:W-:Y:S05]  /*0c60*/  BRA `(.L_x_24) ;  /* 0x0000000000047947 */ /* 0x000fea0003800000 */
.L_x_32:
[----:B------:R-:W-:-:S13]  /*0c70*/  ISETP.NE.AND P0, PT, R2, RZ, PT ;  /* 0x000000ff0200720c */ /* 0x000fda0003f05270 */
.L_x_24:
[----:B------:R-:W-:Y:S05]  /*0c80*/  BSYNC.RELIABLE B1 ;  /* 0x0000000000017941 */ /* 0x000fea0003800100 */
.L_x_23:
[----:B------:R-:W-:Y:S05]  /*0c90*/  @P0 BRA `(.L_x_34) ;  /* 0xfffffff400f80947 */ /* 0x000fea000383ffff */
[----:B------:R-:W-:Y:S05]  /*0ca0*/  BRA `(.L_x_25) ;  /* 0x0000000000407947 */ /* 0x000fea0003800000 */
.L_x_13:
[----:B------:R-:W0:Y:S01]  /*0cb0*/  LDCU UR4, c[0x0][0x3a4] ;  /* 0x00007480ff0477ac */ /* 0x000e220008000800 */
[----:B------:R-:W-:Y:S02]  /*0cc0*/  IMAD.MOV.U32 R10, RZ, RZ, 0x8000 ;  /* 0x00008000ff0a7424 */ /* 0x000fe400078e00ff */
[----:B------:R-:W-:Y:S02]  /*0cd0*/  IMAD.MOV.U32 R11, RZ, RZ, R17 ;  /* 0x000000ffff0b7224 */ /* 0x000fe400078e0011 */
[----:B------:R-:W-:Y:S01]  /*0ce0*/  IMAD.MOV.U32 R9, RZ, RZ, RZ ;  /* 0x000000ffff097224 */ /* 0x000fe200078e00ff */
[C---:B0-----:R-:W-:Y:S01]  /*0cf0*/  ISETP.GT.AND P0, PT, R8.reuse, UR4, PT ;  /* 0x0000000408007c0c */ /* 0x041fe2000bf04270 */
[----:B------:R-:W-:-:S12]  /*0d00*/  VIADD R8, R8, 0xffffffff ;  /* 0xffffffff08087836 */ /* 0x000fd80000000000 */
[----:B------:R-:W-:Y:S01]  /*0d10*/  @P0 LOP3.LUT R2, R17, 0x1f, RZ, 0xc0, !PT ;  /* 0x0000001f11020812 */ /* 0x000fe200078ec0ff */
[----:B------:R0:W-:Y:S01]  /*0d20*/  @P0 STG.E.S16 desc[UR8][R4.64+0x4], R10 ;  /* 0x0000040a04000986 */ /* 0x0001e2000c101708 */
[----:B------:R-:W-:-:S03]  /*0d30*/  @P0 SHF.R.U32.HI R3, RZ, 0x15, R13 ;  /* 0x00000015ff030819 */ /* 0x000fc6000001160d */
[----:B------:R-:W-:-:S04]  /*0d40*/  @P0 IMAD R2, R19, 0x20, R2 ;  /* 0x0000002013020824 */ /* 0x000fc800078e0202 */
[----:B------:R-:W-:Y:S02]  /*0d50*/  @P0 IMAD R3, R3, 0x20000, R2 ;  /* 0x0002000003030824 */ /* 0x000fe400078e0202 */
[----:B------:R-:W-:-:S03]  /*0d60*/  IMAD.MOV.U32 R2, RZ, RZ, R19 ;  /* 0x000000ffff027224 */ /* 0x000fc600078e0013 */
[----:B------:R0:W-:Y:S01]  /*0d70*/  @P0 STG.E desc[UR8][R4.64], R3 ;  /* 0x0000000304000986 */ /* 0x0001e2000c101908 */
[----:B------:R-:W-:Y:S05]  /*0d80*/  BRA `(.L_x_35) ;  /* 0x00000000005c7947 */ /* 0x000fea0003800000 */
.L_x_7:
[----:B------:R-:W-:Y:S02]  /*0d90*/  IMAD.MOV.U32 R14, RZ, RZ, RZ ;  /* 0x000000ffff0e7224 */ /* 0x000fe400078e00ff */
[----:B------:R-:W-:-:S07]  /*0da0*/  IMAD.MOV.U32 R10, RZ, RZ, R2 ;  /* 0x000000ffff0a7224 */ /* 0x000fce00078e0002 */
.L_x_25:
[----:B------:R-:W0:Y:S01]  /*0db0*/  LDCU UR4, c[0x0][0x3a4] ;  /* 0x00007480ff0477ac */ /* 0x000e220008000800 */
[----:B------:R-:W-:Y:S01]  /*0dc0*/  BSSY.RECONVERGENT B2, `(.L_x_36) ;  /* 0x0000010000027945 */ /* 0x000fe20003800200 */
[----:B------:R-:W-:Y:S01]  /*0dd0*/  IMAD.U32 R13, R12, 0x10000, RZ ;  /* 0x000100000c0d7824 */ /* 0x000fe200078e00ff */
[----:B------:R-:W-:Y:S01]  /*0de0*/  SHF.R.U32.HI R11, RZ, 0x10, R12 ;  /* 0x00000010ff0b7819 */ /* 0x000fe2000001160c */
[----:B------:R-:W-:Y:S01]  /*0df0*/  IMAD.IADD R15, R14, 0x1, -R10 ;  /* 0x000000010e0f7824 */ /* 0x000fe200078e0a0a */
[----:B0-----:R-:W-:-:S13]  /*0e00*/  ISETP.GT.AND P0, PT, R8, UR4, PT ;  /* 0x0000000408007c0c */ /* 0x001fda000bf04270 */
[----:B------:R-:W-:Y:S05]  /*0e10*/  @!P0 BRA `(.L_x_37) ;  /* 0x0000000000288947 */ /* 0x000fea0003800000 */
[----:B------:R-:W-:Y:S01]  /*0e20*/  IMAD.U32 R9, R3, 0x10000, RZ ;  /* 0x0001000003097824 */ /* 0x000fe200078e00ff */
[--C-:B------:R-:W-:Y:S02]  /*0e30*/  SHF.R.U32.HI R2, RZ, 0x10, R3.reuse ;  /* 0x00000010ff027819 */ /* 0x100fe40000011603 */
[----:B------:R-:W-:Y:S02]  /*0e40*/  SHF.R.U32.HI R3, RZ, 0x15, R3 ;  /* 0x00000015ff037819 */ /* 0x000fe40000011603 */
[----:B------:R-:W-:Y:S02]  /*0e50*/  LOP3.LUT R2, R2, 0x1f, RZ, 0xc0, !PT ;  /* 0x0000001f02027812 */ /* 0x000fe400078ec0ff */
[----:B------:R-:W-:-:S05]  /*0e60*/  SHF.R.U32.HI R9, RZ, 0x10, R9 ;  /* 0x00000010ff097819 */ /* 0x000fca0000011609 */
[----:B------:R-:W-:Y:S01]  /*0e70*/  IMAD R2, R9, 0x20, R2 ;  /* 0x0000002009027824 */ /* 0x000fe200078e0202 */
[----:B------:R-:W-:-:S03]  /*0e80*/  LOP3.LUT R9, R15, 0x8000, RZ, 0xfc, !PT ;  /* 0x000080000f097812 */ /* 0x000fc600078efcff */
[----:B------:R-:W-:Y:S02]  /*0e90*/  IMAD R3, R3, 0x20000, R2 ;  /* 0x0002000003037824 */ /* 0x000fe400078e0202 */
[----:B------:R0:W-:Y:S04]  /*0ea0*/  STG.E.S16 desc[UR8][R4.64+0x4], R9 ;  /* 0x0000040904007986 */ /* 0x0001e8000c101708 */
[----:B------:R0:W-:Y:S02]  /*0eb0*/  STG.E desc[UR8][R4.64], R3 ;  /* 0x0000000304007986 */ /* 0x0001e4000c101908 */
.L_x_37:
[----:B------:R-:W-:Y:S05]  /*0ec0*/  BSYNC.RECONVERGENT B2 ;  /* 0x0000000000027941 */ /* 0x000fea0003800200 */
.L_x_36:
[--C-:B------:R-:W-:Y:S01]  /*0ed0*/  IADD3 R8, PT, PT, R8, -0x1, -R15.reuse ;  /* 0xffffffff08087810 */ /* 0x100fe20007ffe80f */
[----:B0-----:R-:W-:Y:S01]  /*0ee0*/  IMAD.MOV.U32 R9, RZ, RZ, R15 ;  /* 0x000000ffff097224 */ /* 0x001fe200078e000f */
[----:B------:R-:W-:-:S07]  /*0ef0*/  SHF.R.U32.HI R2, RZ, 0x10, R13 ;  /* 0x00000010ff027819 */ /* 0x000fce000001160d */
.L_x_35:
[----:B------:R-:W-:Y:S05]  /*0f00*/  BSYNC.RECONVERGENT B0 ;  /* 0x0000000000007941 */ /* 0x000fea0003800200 */
.L_x_6:
[----:B------:R-:W1:Y:S01]  /*0f10*/  LDCU UR4, c[0x0][0x3b4] ;  /* 0x00007680ff0477ac */ /* 0x000e620008000800 */
[----:B------:R-:W-:Y:S01]  /*0f20*/  I2FP.F32.U32 R2, R2 ;  /* 0x0000000200027245 */ /* 0x000fe20000201000 */
[----:B------:R-:W-:Y:S01]  /*0f30*/  IMAD.MOV.U32 R13, RZ, RZ, -0x3e000000 ;  /* 0xc2000000ff0d7424 */ /* 0x000fe200078e00ff */
[----:B0-----:R-:W-:Y:S01]  /*0f40*/  I2FP.F32.U32 R3, R11 ;  /* 0x0000000b00037245 */ /* 0x001fe20000201000 */
[----:B------:R-:W-:-:S05]  /*0f50*/  UMOV UR5, URZ ;  /* 0x000000ff00057c82 */ /* 0x000fca0008000000 */
[----:B-1----:R0:W5:Y:S01]  /*0f60*/  TEX.LL RZ, R2, R2, R13, UR4, 2D, 0x9 ;  /* 0x28ff040d02027f60 */ /* 0x00216200089e09ff */
[----:B------:R-:W-:Y:S01]  /*0f70*/  VIADD R7, R7, 0xffffffff ;  /* 0xffffffff07077836 */ /* 0x000fe20000000000 */
[----:B------:R-:W-:-:S04]  /*0f80*/  IADD3 R10, P1, PT, R4, 0x8, RZ ;  /* 0x00000008040a7810 */ /* 0x000fc80007f3e0ff */
[----:B------:R-:W-:Y:S01]  /*0f90*/  ISETP.NE.AND P0, PT, R7, UR6, PT ;  /* 0x0000000607007c0c */ /* 0x000fe2000bf05270 */
[----:B------:R-:W-:-:S12]  /*0fa0*/  IMAD.X R11, RZ, RZ, R5, P1 ;  /* 0x000000ffff0b7224 */ /* 0x000fd800008e0605 */
[----:B0-----:R-:W-:Y:S05]  /*0fb0*/  @P0 BRA `(.L_x_38) ;  /* 0xfffffff000a00947 */ /* 0x001fea000383ffff */
[----:B------:R-:W-:Y:S05]  /*0fc0*/  EXIT ;  /* 0x000000000000794d */ /* 0x000fea0003800000 */
.L_x_39:
[----:B------:R-:W-:-:S00]  /*0fd0*/  BRA `(.L_x_39) ;  /* 0xfffffffc00fc7947 */ /* 0x000fc0000383ffff */
[----:B------:R-:W-:-:S00]  /*0fe0*/  NOP ;  /* 0x0000000000007918 */ /* 0x000fc00000000000 */
        /* <DEDUP_REMOVED lines=9> */
.L_x_64:


//--------------------- .text._Z15mummergpuKernelP10MatchCoordPcPKiS3_ii --------------------------
	.section	.text._Z15mummergpuKernelP10MatchCoordPcPKiS3_ii,"ax",@progbits
	.align	128
.text._Z15mummergpuKernelP10MatchCoordPcPKiS3_ii:
        .type           _Z15mummergpuKernelP10MatchCoordPcPKiS3_ii,@function
        .size           _Z15mummergpuKernelP10MatchCoordPcPKiS3_ii,(.L_x_65 - _Z15mummergpuKernelP10MatchCoordPcPKiS3_ii)
        .other          _Z15mummergpuKernelP10MatchCoordPcPKiS3_ii,@"STO_CUDA_ENTRY STV_DEFAULT"
_Z15mummergpuKernelP10MatchCoordPcPKiS3_ii:
        /* <DEDUP_REMOVED lines=15> */
[----:B0-----:R-:W-:-:S06]  /*00f0*/  IMAD.WIDE R2, R9, 0x4, R2 ;  /* 0x0000000409027825 */ /* 0x001fcc00078e0202 */
[----:B-1----:R-:W2:Y:S01]  /*0100*/  LDG.E R2, desc[UR6][R2.64] ;  /* 0x0000000602027981 */ /* 0x002ea2000c1e1900 */
[----:B---3--:R-:W-:-:S05]  /*0110*/  IMAD.WIDE R4, R9, 0x4, R4 ;  /* 0x0000000409047825 */ /* 0x008fca00078e0204 */
[----:B------:R0:W4:Y:S01]  /*0120*/  LDG.E R17, desc[UR6][R4.64] ;  /* 0x0000000604117981 */ /* 0x000122000c1e1900 */
[----:B------:R-:W-:Y:S01]  /*0130*/  PRMT R0, R9, 0x7210, RZ ;  /* 0x0000721009007816 */ /* 0x000fe200000000ff */
[----:B--2---:R-:W-:Y:S01]  /*0140*/  VIADD R19, R2, -UR4 ;  /* 0x8000000402137c36 */ /* 0x004fe20008000000 */
[----:B------:R-:W-:-:S04]  /*0150*/  UIADD3 UR4, UPT, UPT, UR4, 0x1, URZ ;  /* 0x0000000104047890 */ /* 0x000fc8000fffe0ff */
[----:B------:R-:W-:Y:S01]  /*0160*/  ISETP.GE.AND P0, PT, R19, RZ, PT ;  /* 0x000000ff1300720c */ /* 0x000fe20003f06270 */
[----:B------:R-:W-:-:S06]  /*0170*/  UPRMT UR4, UR4, 0x7210, URZ ;  /* 0x0000721004047896 */ /* 0x000fcc00080000ff */
[----:B------:R-:W-:-:S06]  /*0180*/  IMAD R0, R0, UR4, RZ ;  /* 0x0000000400007c24 */ /* 0x000fcc000f8e02ff */
[----:B0-----:R-:W-:Y:S05]  /*0190*/  @!P0 EXIT ;  /* 0x000000000000894d */ /* 0x001fea0003800000 */
[----:B------:R-:W0:Y:S01]  /*01a0*/  LDCU.64 UR4, c[0x0][0x388] ;  /* 0x00007100ff0477ac */ /* 0x000e220008000a00 */
[----:B----4-:R-:W-:Y:S01]  /*01b0*/  IMAD.WIDE R2, R17, 0x8, R6 ;  /* 0x0000000811027825 */ /* 0x010fe200078e0206 */
[----:B------:R-:W-:Y:S02]  /*01c0*/  CS2R R14, SRZ ;  /* 0x00000000000e7805 */ /* 0x000fe4000001ff00 */
[----:B------:R-:W-:Y:S01]  /*01d0*/  CS2R R12, SRZ ;  /* 0x00000000000c7805 */ /* 0x000fe2000001ff00 */
[----:B------:R-:W-:-:S04]  /*01e0*/  IMAD.WIDE.U32 R4, R0, 0x8, RZ ;  /* 0x0000000800047825 */ /* 0x000fc800078e00ff */
[----:B------:R-:W-:Y:S01]  /*01f0*/  VIADD R19, R19, 0x1 ;  /* 0x0000000113137836 */ /* 0x000fe20000000000 */
[----:B------:R-:W-:Y:S01]  /*0200*/  IADD3 R2, P0, PT, R2, -R4, RZ ;  /* 0x8000000402027210 */ /* 0x000fe20007f1e0ff */
[----:B------:R-:W-:-:S04]  /*0210*/  IMAD.MOV.U32 R11, RZ, RZ, RZ ;  /* 0x000000ffff0b7224 */ /* 0x000fc800078e00ff */
[----:B------:R-:W-:Y:S02]  /*0220*/  IMAD.X R3, R3, 0x1, ~R5, P0 ;  /* 0x0000000103037824 */ /* 0x000fe400000e0e05 */
[----:B------:R-:W-:Y:S01]  /*0230*/  IMAD.MOV.U32 R5, RZ, RZ, RZ ;  /* 0x000000ffff057224 */ /* 0x000fe200078e00ff */
[----:B0-----:R-:W-:-:S04]  /*0240*/  IADD3 R16, P1, PT, R17, UR4, RZ ;  /* 0x0000000411107c10 */ /* 0x001fc8000ff3e0ff */
[----:B------:R-:W-:-:S09]  /*0250*/  LEA.HI.X.SX32 R17, R17, UR5, 0x1, P1 ;  /* 0x0000000511117c11 */ /* 0x000fd200088f0eff */
.L_x_62:
[----:B-----5:R-:W-:Y:S02]  /*0260*/  ISETP.EQ.U32.AND P0, PT, R5, RZ, PT ;  /* 0x000000ff0500720c */ /* 0x020fe40003f02070 */
[----:B------:R-:W-:Y:S02]  /*0270*/  IADD3 R10, P1, PT, R15, R16, RZ ;  /* 0x000000100f0a7210 */ /* 0x000fe40007f3e0ff */
[----:B------:R-:W-:-:S03]  /*0280*/  ISETP.LE.OR P0, PT, R13, RZ, P0 ;  /* 0x000000ff0d00720c */ /* 0x000fc60000703670 */
[----:B------:R-:W-:-:S10]  /*0290*/  IMAD.X R0, R14, 0x1, R17, P1 ;  /* 0x000000010e007824 */ /* 0x000fd400008e0611 */
[----:B------:R-:W-:-:S05]  /*02a0*/  @P0 IMAD.MOV.U32 R13, RZ, RZ, 0x1 ;  /* 0x00000001ff0d0424 */ /* 0x000fca00078e00ff */
[----:B------:R-:W-:Y:S02]  /*02b0*/  SHF.R.S32.HI R23, RZ, 0x1f, R13 ;  /* 0x0000001fff177819 */ /* 0x000fe4000001140d */
[----:B------:R-:W-:-:S05]  /*02c0*/  IADD3 R6, P1, PT, R13, R10, RZ ;  /* 0x0000000a0d067210 */ /* 0x000fca0007f3e0ff */
[----:B------:R-:W-:-:S05]  /*02d0*/  IMAD.X R7, R23, 0x1, R0, P1 ;  /* 0x0000000117077824 */ /* 0x000fca00008e0600 */
[----:B------:R-:W2:Y:S01]  /*02e0*/  LDG.E.S8 R6, desc[UR6][R6.64] ;  /* 0x0000000606067981 */ /* 0x000ea2000c1e1300 */
[----:B------:R-:W-:Y:S01]  /*02f0*/  BSSY.RECONVERGENT B0, `(.L_x_40) ;  /* 0x0000091000007945 */ /* 0x000fe20003800200 */
[----:B------:R-:W-:Y:S02]  /*0300*/  @P0 IMAD.MOV.U32 R11, RZ, RZ, RZ ;  /* 0x000000ffff0b0224 */ /* 0x000fe400078e00ff */
[----:B------:R-:W-:Y:S01]  /*0310*/  @P0 IMAD.MOV.U32 R5, RZ, RZ, 0x10000 ;  /* 0x00010000ff050424 */ /* 0x000fe200078e00ff */
[----:B--2---:R-:W-:-:S13]  /*0320*/  ISETP.NE.AND P1, PT, R6, RZ, PT ;  /* 0x000000ff0600720c */ /* 0x004fda0003f25270 */
[----:B------:R-:W-:Y:S05]  /*0330*/  @!P1 BRA `(.L_x_41) ;  /* 0x0000000400c89947 */ /* 0x000fea0003800000 */
[----:B------:R-:W-:Y:S02]  /*0340*/  IMAD.MOV.U32 R4, RZ, RZ, R6 ;  /* 0x000000ffff047224 */ /* 0x000fe400078e0006 */
[----:B------:R-:W-:-:S07]  /*0350*/  IMAD.MOV.U32 R21, RZ, RZ, R13 ;  /* 0x000000ffff157224 */ /* 0x000fce00078e000d */
.L_x_56:
        /* <DEDUP_REMOVED lines=23> */
.L_x_45:
[----:B-----5:R-:W-:Y:S01]  /*04d0*/  MOV R5, R8 ;  /* 0x0000000800057202 */ /* 0x020fe20000000f00 */
[----:B------:R-:W-:Y:S06]  /*04e0*/  BRA `(.L_x_46) ;  /* 0x00000000000c7947 */ /* 0x000fec0003800000 */
.L_x_44:
[----:B-----5:R-:W-:Y:S01]  /*04f0*/  IMAD.MOV.U32 R5, RZ, RZ, R7 ;  /* 0x000000ffff057224 */ /* 0x020fe200078e0007 */
[----:B------:R-:W-:Y:S06]  /*0500*/  BRA `(.L_x_46) ;  /* 0x0000000000047947 */ /* 0x000fec0003800000 */
.L_x_43:
[----:B-----5:R-:W-:-:S07]  /*0510*/  IMAD.MOV.U32 R5, RZ, RZ, R6 ;  /* 0x000000ffff057224 */ /* 0x020fce00078e0006 */
.L_x_46:
[----:B------:R-:W-:Y:S05]  /*0520*/  BSYNC.RECONVERGENT B1 ;  /* 0x0000000000017941 */ /* 0x000fea0003800200 */
.L_x_42:
        /* <DEDUP_REMOVED lines=20> */
[--C-:B------:R-:W-:Y:S01]  /*0670*/  SHF.R.S32.HI R23, RZ, 0x1f, R13.reuse ;  /* 0x0000001fff177819 */ /* 0x100fe2000001140d */
[----:B------:R-:W-:Y:S01]  /*0680*/  IMAD.MOV.U32 R21, RZ, RZ, R13 ;  /* 0x000000ffff157224 */ /* 0x000fe200078e000d */
[----:B------:R-:W-:Y:S06]  /*0690*/  BRA `(.L_x_50) ;  /* 0x0000000000107947 */ /* 0x000fec0003800000 */
.L_x_49:
[----:B------:R-:W-:Y:S01]  /*06a0*/  IADD3 R21, P0, PT, R21, 0x1, RZ ;  /* 0x0000000115157810 */ /* 0x000fe20007f1e0ff */
[----:B------:R-:W-:Y:S02]  /*06b0*/  VIADD R13, R13, 0x1 ;  /* 0x000000010d0d7836 */ /* 0x000fe40000000000 */
[----:B-----5:R-:W-:Y:S02]  /*06c0*/  VIADD R22, R6, 0x1 ;  /* 0x0000000106167836 */ /* 0x020fe40000000000 */
[----:B------:R-:W-:-:S08]  /*06d0*/  IMAD.X R23, RZ, RZ, R23, P0 ;  /* 0x000000ffff177224 */ /* 0x000fd000000e0617 */
.L_x_50:
[----:B------:R-:W-:Y:S05]  /*06e0*/  BSYNC.RECONVERGENT B1 ;  /* 0x0000000000017941 */ /* 0x000fea0003800200 */
.L_x_48:
[----:B------:R-:W-:-:S05]  /*06f0*/  IADD3 R8, P0, PT, R21, R10, RZ ;  /* 0x0000000a15087210 */ /* 0x000fca0007f1e0ff */
[----:B------:R-:W-:-:S05]  /*0700*/  IMAD.X R9, R23, 0x1, R0, P0 ;  /* 0x0000000117097824 */ /* 0x000fca00000e0600 */
[----:B------:R-:W2:Y:S01]  /*0710*/  LDG.E.S8 R4, desc[UR6][R8.64] ;  /* 0x0000000608047981 */ /* 0x000ea2000c1e1300 */
[----:B------:R-:W-:Y:S01]  /*0720*/  BSSY.RELIABLE B1, `(.L_x_51) ;  /* 0x0000020000017945 */ /* 0x000fe20003800100 */
[----:B--2---:R-:W-:-:S04]  /*0730*/  ISETP.NE.AND P0, PT, R4, RZ, PT ;  /* 0x000000ff0400720c */ /* 0x004fc80003f05270 */
[----:B------:R-:W-:-:S13]  /*0740*/  ISETP.LT.OR P1, PT, R7, R22, !P0 ;  /* 0x000000160700720c */ /* 0x000fda0004721670 */
[----:B------:R-:W-:Y:S05]  /*0750*/  @P1 BRA `(.L_x_52) ;  /* 0x0000000000701947 */ /* 0x000fea0003800000 */
.L_x_55:
[----:B------:R-:W0:Y:S01]  /*0760*/  LDCU UR4, c[0x0][0x3b8] ;  /* 0x00007700ff0477ac */ /* 0x000e220008000800 */
[--C-:B------:R-:W-:Y:S02]  /*0770*/  SHF.R.S32.HI R8, RZ, 0x2, R22.reuse ;  /* 0x00000002ff087819 */ /* 0x100fe40000011416 */
[----:B------:R-:W-:Y:S01]  /*0780*/  LOP3.LUT R9, R22, 0x3, RZ, 0xc0, !PT ;  /* 0x0000000316097812 */ /* 0x000fe200078ec0ff */
[----:B------:R-:W-:Y:S01]  /*0790*/  UMOV UR5, URZ ;  /* 0x000000ff00057c82 */ /* 0x000fe20008000000 */
[----:B------:R-:W-:Y:S02]  /*07a0*/  SHF.R.S32.HI R20, RZ, 0x12, R22 ;  /* 0x00000012ff147819 */ /* 0x000fe40000011416 */
[----:B------:R-:W-:Y:S02]  /*07b0*/  LOP3.LUT R8, R8, 0xffff, RZ, 0xc0, !PT ;  /* 0x0000ffff08087812 */ /* 0x000fe400078ec0ff */
[----:B------:R-:W-:Y:S01]  /*07c0*/  LEA R9, R20, R9, 0x2 ;  /* 0x0000000914097211 */ /* 0x000fe200078e10ff */
[----:B------:R-:W-:Y:S01]  /*07d0*/  IMAD.MOV.U32 R20, RZ, RZ, -0x3e000000 ;  /* 0xc2000000ff147424 */ /* 0x000fe200078e00ff */
[----:B------:R-:W-:-:S02]  /*07e0*/  I2FP.F32.S32 R8, R8 ;  /* 0x0000000800087245 */ /* 0x000fc40000201400 */
[----:B------:R-:W-:-:S04]  /*07f0*/  I2FP.F32.S32 R9, R9 ;  /* 0x0000000900097245 */ /* 0x000fc80000201400 */
[----:B0-----:R-:W5:Y:S02]  /*0800*/  TEX.LL RZ, R8, R8, R20, UR4, 2D, 0x1 ;  /* 0x28ff041408087f60 */ /* 0x001f6400089e01ff */
[----:B-----5:R-:W-:-:S04]  /*0810*/  PRMT R25, R8, 0x8880, RZ ;  /* 0x0000888008197816 */ /* 0x020fc800000000ff */
[----:B------:R-:W-:-:S13]  /*0820*/  ISETP.NE.AND P0, PT, R4, R25, PT ;  /* 0x000000190400720c */ /* 0x000fda0003f05270 */
[----:B------:R-:W-:Y:S05]  /*0830*/  @P0 BREAK.RELIABLE B1 ;  /* 0x0000000000010942 */ /* 0x000fea0003800100 */
[----:B------:R-:W-:Y:S05]  /*0840*/  @P0 BRA `(.L_x_53) ;  /* 0x00000000008c0947 */ /* 0x000fea0003800000 */
[----:B------:R-:W-:-:S05]  /*0850*/  IADD3 R8, P0, PT, R21, R10, RZ ;  /* 0x0000000a15087210 */ /* 0x000fca0007f1e0ff */
[----:B------:R-:W-:-:S05]  /*0860*/  IMAD.X R9, R23, 0x1, R0, P0 ;  /* 0x0000000117097824 */ /* 0x000fca00000e0600 */
[----:B------:R0:W4:Y:S01]  /*0870*/  LDG.E.S8 R4, desc[UR6][R8.64+0x1] ;  /* 0x0000010608047981 */ /* 0x000122000c1e1300 */
[----:B------:R-:W-:Y:S01]  /*0880*/  VIADD R22, R22, 0x1 ;  /* 0x0000000116167836 */ /* 0x000fe20000000000 */
[----:B------:R-:W-:Y:S01]  /*0890*/  IADD3 R21, P1, PT, R21, 0x1, RZ ;  /* 0x0000000115157810 */ /* 0x000fe20007f3e0ff */
[----:B------:R-:W-:-:S03]  /*08a0*/  VIADD R13, R13, 0x1 ;  /* 0x000000010d0d7836 */ /* 0x000fc60000000000 */
[----:B------:R-:W-:Y:S01]  /*08b0*/  ISETP.GE.AND P0, PT, R7, R22, PT ;  /* 0x000000160700720c */ /* 0x000fe20003f06270 */
[----:B------:R-:W-:-:S12]  /*08c0*/  IMAD.X R23, RZ, RZ, R23, P1 ;  /* 0x000000ffff177224 */ /* 0x000fd800008e0617 */
[----:B0-----:R-:W-:Y:S05]  /*08d0*/  @!P0 BRA `(.L_x_54) ;  /* 0x00000000000c8947 */ /* 0x001fea0003800000 */
[----:B----4-:R-:W-:-:S13]  /*08e0*/  ISETP.NE.AND P0, PT, R4, RZ, PT ;  /* 0x000000ff0400720c */ /* 0x010fda0003f05270 */
[----:B------:R-:W-:Y:S05]  /*08f0*/  @P0 BRA `(.L_x_55) ;  /* 0xfffffffc00980947 */ /* 0x000fea000383ffff */
[----:B------:R-:W-:Y:S05]  /*0900*/  BRA `(.L_x_52) ;  /* 0x0000000000047947 */ /* 0x000fea0003800000 */
.L_x_54:
[----:B----4-:R-:W-:-:S13]  /*0910*/  ISETP.NE.AND P0, PT, R4, RZ, PT ;  /* 0x000000ff0400720c */ /* 0x010fda0003f05270 */
.L_x_52:
[----:B------:R-:W-:Y:S05]  /*0920*/  BSYNC.RELIABLE B1 ;  /* 0x0000000000017941 */ /* 0x000fea0003800100 */
.L_x_51:
[----:B------:R-:W-:Y:S05]  /*0930*/  @P0 BRA `(.L_x_56) ;  /* 0xfffffff800880947 */ /* 0x000fea000383ffff */
[----:B------:R-:W-:Y:S05]  /*0940*/  BRA `(.L_x_53) ;  /* 0x00000000004c7947 */ /* 0x000fea0003800000 */
.L_x_47:
[----:B------:R-:W0:Y:S01]  /*0950*/  LDCU UR4, c[0x0][0x3a4] ;  /* 0x00007480ff0477ac */ /* 0x000e220008000800 */
[----:B------:R-:W-:Y:S01]  /*0960*/  BSSY.RECONVERGENT B1, `(.L_x_57) ;  /* 0x000000c000017945 */ /* 0x000fe20003800200 */
[----:B0-----:R-:W-:-:S13]  /*0970*/  ISETP.GT.AND P0, PT, R13, UR4, PT ;  /* 0x000000040d007c0c */ /* 0x001fda000bf04270 */
[----:B------:R-:W-:Y:S05]  /*0980*/  @!P0 BRA `(.L_x_58) ;  /* 0x0000000000248947 */ /* 0x000fea0003800000 */
[----:B------:R-:W-:Y:S01]  /*0990*/  LOP3.LUT R0, R24, 0x1f, RZ, 0xc0, !PT ;  /* 0x0000001f18007812 */ /* 0x000fe200078ec0ff */
[----:B------:R-:W-:Y:S01]  /*09a0*/  IMAD.SHL.U32 R9, R14, 0x8, RZ ;  /* 0x000000080e097824 */ /* 0x000fe200078e00ff */
[----:B------:R-:W-:Y:S01]  /*09b0*/  SHF.R.U32.HI R7, RZ, 0x15, R26 ;  /* 0x00000015ff077819 */ /* 0x000fe2000001161a */
[----:B------:R-:W-:-:S04]  /*09c0*/  IMAD.WIDE.U32 R4, R15, 0x8, R2 ;  /* 0x000000080f047825 */ /* 0x000fc800078e0002 */
[----:B------:R-:W-:Y:S02]  /*09d0*/  IMAD R0, R25, 0x20, R0 ;  /* 0x0000002019007824 */ /* 0x000fe400078e0200 */
[----:B------:R-:W-:Y:S02]  /*09e0*/  IMAD.IADD R5, R5, 0x1, R9 ;  /* 0x0000000105057824 */ /* 0x000fe400078e0209 */
[----:B------:R-:W-:-:S03]  /*09f0*/  IMAD R7, R7, 0x20000, R0 ;  /* 0x0002000007077824 */ /* 0x000fc600078e0200 */
[----:B------:R0:W-:Y:S04]  /*0a00*/  STG.E.S16 desc[UR6][R4.64+0x4], RZ ;  /* 0x000004ff04007986 */ /* 0x0001e8000c101706 */
[----:B------:R0:W-:Y:S02]  /*0a10*/  STG.E desc[UR6][R4.64], R7 ;  /* 0x0000000704007986 */ /* 0x0001e4000c101906 */
.L_x_58:
[----:B------:R-:W-:Y:S05]  /*0a20*/  BSYNC.RECONVERGENT B1 ;  /* 0x0000000000017941 */ /* 0x000fea0003800200 */
.L_x_57:
[----:B------:R-:W-:Y:S02]  /*0a30*/  IMAD.MOV.U32 R11, RZ, RZ, RZ ;  /* 0x000000ffff0b7224 */ /* 0x000fe400078e00ff */
[----:B------:R-:W-:Y:S01]  /*0a40*/  VIADD R13, R13, 0xffffffff ;  /* 0xffffffff0d0d7836 */ /* 0x000fe20000000000 */
[----:B------:R-:W-:Y:S06]  /*0a50*/  BRA `(.L_x_59) ;  /* 0x0000000000687947 */ /* 0x000fec0003800000 */
.L_x_41:
[----:B------:R-:W-:Y:S02]  /*0a60*/  IMAD.MOV.U32 R22, RZ, RZ, RZ ;  /* 0x000000ffff167224 */ /* 0x000fe400078e00ff */
[----:B------:R-:W-:-:S07]  /*0a70*/  IMAD.MOV.U32 R6, RZ, RZ, R4 ;  /* 0x000000ffff067224 */ /* 0x000fce00078e0004 */
.L_x_53:
[----:B------:R-:W0:Y:S01]  /*0a80*/  LDCU UR4, c[0x0][0x3a4] ;  /* 0x00007480ff0477ac */ /* 0x000e220008000800 */
[----:B------:R-:W-:Y:S01]  /*0a90*/  BSSY.RECONVERGENT B2, `(.L_x_60) ;  /* 0x0000014000027945 */ /* 0x000fe20003800200 */
[----:B------:R-:W-:Y:S01]  /*0aa0*/  SHF.L.U32 R0, R18, 0x10, RZ ;  /* 0x0000001012007819 */ /* 0x000fe200000006ff */
[----:B------:R-:W-:Y:S01]  /*0ab0*/  IMAD.IADD R11, R22, 0x1, -R6 ;  /* 0x00000001160b7824 */ /* 0x000fe200078e0a06 */
[----:B------:R-:W-:Y:S02]  /*0ac0*/  SHF.R.U32.HI R24, RZ, 0x10, R18 ;  /* 0x00000010ff187819 */ /* 0x000fe40000011612 */
[----:B0-----:R-:W-:-:S13]  /*0ad0*/  ISETP.GT.AND P0, PT, R13, UR4, PT ;  /* 0x000000040d007c0c */ /* 0x001fda000bf04270 */
[----:B------:R-:W-:Y:S05]  /*0ae0*/  @!P0 BRA `(.L_x_61) ;  /* 0x0000000000388947 */ /* 0x000fea0003800000 */
[----:B------:R-:W-:Y:S01]  /*0af0*/  IMAD.U32 R6, R5, 0x10000, RZ ;  /* 0x0001000005067824 */ /* 0x000fe200078e00ff */
[----:B------:R-:W-:Y:S01]  /*0b00*/  SHF.R.U32.HI R4, RZ, 0x10, R5 ;  /* 0x00000010ff047819 */ /* 0x000fe20000011605 */
[----:B------:R-:W-:Y:S01]  /*0b10*/  IMAD.MOV.U32 R7, RZ, RZ, R3 ;  /* 0x000000ffff077224 */ /* 0x000fe200078e0003 */
[----:B------:R-:W-:Y:S01]  /*0b20*/  SHF.R.U32.HI R5, RZ, 0x15, R5 ;  /* 0x00000015ff057819 */ /* 0x000fe20000011605 */
[----:B------:R-:W-:Y:S01]  /*0b30*/  IMAD.SHL.U32 R21, R14, 0x8, RZ ;  /* 0x000000080e157824 */ /* 0x000fe200078e00ff */
[----:B------:R-:W-:Y:S02]  /*0b40*/  LOP3.LUT R4, R4, 0x1f, RZ, 0xc0, !PT ;  /* 0x0000001f04047812 */ /* 0x000fe400078ec0ff */
[----:B------:R-:W-:Y:S01]  /*0b50*/  SHF.R.U32.HI R9, RZ, 0x10, R6 ;  /* 0x00000010ff097819 */ /* 0x000fe20000011606 */
[----:B------:R-:W-:-:S04]  /*0b60*/  IMAD.MOV.U32 R6, RZ, RZ, R2 ;  /* 0x000000ffff067224 */ /* 0x000fc800078e0002 */
[----:B------:R-:W-:-:S04]  /*0b70*/  IMAD.WIDE.U32 R6, R15, 0x8, R6 ;  /* 0x000000080f067825 */ /* 0x000fc800078e0006 */
[----:B------:R-:W-:Y:S02]  /*0b80*/  IMAD R4, R9, 0x20, R4 ;  /* 0x0000002009047824 */ /* 0x000fe400078e0204 */
[----:B------:R-:W-:Y:S02]  /*0b90*/  IMAD.IADD R7, R7, 0x1, R21 ;  /* 0x0000000107077824 */ /* 0x000fe400078e0215 */
[----:B------:R-:W-:-:S03]  /*0ba0*/  IMAD R5, R5, 0x20000, R4 ;  /* 0x0002000005057824 */ /* 0x000fc600078e0204 */
[----:B------:R0:W-:Y:S04]  /*0bb0*/  STG.E.S16 desc[UR6][R6.64+0x4], R11 ;  /* 0x0000040b06007986 */ /* 0x0001e8000c101706 */
[----:B------:R0:W-:Y:S02]  /*0bc0*/  STG.E desc[UR6][R6.64], R5 ;  /* 0x0000000506007986 */ /* 0x0001e4000c101906 */
.L_x_61:
[----:B------:R-:W-:Y:S05]  /*0bd0*/  BSYNC.RECONVERGENT B2 ;  /* 0x0000000000027941 */ /* 0x000fea0003800200 */
.L_x_60:
[----:B------:R-:W-:Y:S02]  /*0be0*/  IADD3 R13, PT, PT, R13, -0x1, -R11 ;  /* 0xffffffff0d0d7810 */ /* 0x000fe40007ffe80b */
[----:B------:R-:W-:-:S07]  /*0bf0*/  SHF.R.U32.HI R25, RZ, 0x10, R0 ;  /* 0x00000010ff197819 */ /* 0x000fce0000011600 */
.L_x_59:
[----:B------:R-:W-:Y:S05]  /*0c00*/  BSYNC.RECONVERGENT B0 ;  /* 0x0000000000007941 */ /* 0x000fea0003800200 */
.L_x_40:
[----:B------:R-:W1:Y:S01]  /*0c10*/  LDCU UR4, c[0x0][0x3b4] ;  /* 0x00007680ff0477ac */ /* 0x000e620008000800 */
[----:B0-----:R-:W-:Y:S01]  /*0c20*/  I2FP.F32.U32 R4, R25 ;  /* 0x0000001900047245 */ /* 0x001fe20000201000 */
[----:B------:R-:W-:Y:S01]  /*0c30*/  IMAD.MOV.U32 R0, RZ, RZ, -0x3e000000 ;  /* 0xc2000000ff007424 */ /* 0x000fe200078e00ff */
[----:B------:R-:W-:Y:S01]  /*0c40*/  I2FP.F32.U32 R5, R24 ;  /* 0x0000001800057245 */ /* 0x000fe20000201000 */
[----:B------:R-:W-:-:S05]  /*0c50*/  UMOV UR5, URZ ;  /* 0x000000ff00057c82 */ /* 0x000fca0008000000 */
[----:B-1----:R0:W5:Y:S01]  /*0c60*/  TEX.LL RZ, R4, R4, R0, UR4, 2D, 0x9 ;  /* 0x28ff040004047f60 */ /* 0x00216200089e09ff */
[----:B------:R-:W-:Y:S01]  /*0c70*/  VIADD R12, R12, 0x1 ;  /* 0x000000010c0c7836 */ /* 0x000fe20000000000 */
[----:B------:R-:W-:-:S04]  /*0c80*/  IADD3 R15, P1, PT, R15, 0x1, RZ ;  /* 0x000000010f0f7810 */ /* 0x000fc80007f3e0ff */
[----:B------:R-:W-:Y:S01]  /*0c90*/  ISETP.NE.AND P0, PT, R19, R12, PT ;  /* 0x0000000c1300720c */ /* 0x000fe20003f05270 */
[----:B------:R-:W-:-:S12]  /*0ca0*/  IMAD.X R14, RZ, RZ, R14, P1 ;  /* 0x000000ffff0e7224 */ /* 0x000fd800008e060e */
[----:B0-----:R-:W-:Y:S05]  /*0cb0*/  @P0 BRA `(.L_x_62) ;  /* 0xfffffff400680947 */ /* 0x001fea000383ffff */
[----:B------:R-:W-:Y:S05]  /*0cc0*/  EXIT ;  /* 0x000000000000794d */ /* 0x000fea0003800000 */
.L_x_63:
        /* <DEDUP_REMOVED lines=11> */
.L_x_65:


//--------------------- .nv.shared.reserved.0     --------------------------
	.section	.nv.shared.reserved.0,"aw",@nobits
	.weak		__nv_reservedSMEM_offset_0_alias
	.size		__nv_reservedSMEM_offset_0_alias, 0, 64
	.other		__nv_reservedSMEM_offset_0_alias,@"STO_CUDA_RESERVED_SHARED STV_DEFAULT"
__nv_reservedSMEM_offset_0_alias:
	.zero		0
	.zero		64


//--------------------- SYMBOLS --------------------------

	.type		.nv.reservedSmem.offset0,@object
	.size		.nv.reservedSmem.offset0,0x4
	.type		childrentex,@"STT_CUDA_TEXTURE"
	.type		nodetex,@"STT_CUDA_TEXTURE"
	.type		reftex,@"STT_CUDA_TEXTURE"
